	.target	sm_100a

	.elftype	@"ET_EXEC"


//--------------------- .note.nv.tkinfo           --------------------------
	.section	.note.nv.tkinfo,"",@"SHT_NOTE"
	.sectionflags	@"SHF_NOTE_NV_TKINFO"
	.tkinfo
        /*0018*/ 	.word	0x00000002
        /*0030*/ 	.string	""
        /*0030*/ 	.string	"ptxas"
        /*0030*/ 	.string	"Cuda compilation tools, release 13.0, V13.0.88"
        /*0030*/ 	.string	"Build cuda_13.0.r13.0/compiler.36424714_0"
        /*0030*/ 	.string	"-arch sm_100a -m 64 "



//--------------------- .note.nv.cuinfo           --------------------------
	.section	.note.nv.cuinfo,"",@"SHT_NOTE"
	.sectionflags	@"SHF_NOTE_NV_CUINFO"
        /*0018*/ 	.short	0x0002
        /*001a*/ 	.short	0x0064
        /*001c*/ 	.short	0x0082
	.zero		2


//--------------------- .nv.info                  --------------------------
	.section	.nv.info,"",@"SHT_CUDA_INFO"
	.align	4


	//----- nvinfo : EIATTR_REGCOUNT
	.align		4
        /*0000*/ 	.byte	0x04, 0x2f
        /*0002*/ 	.short	(.L_19 - .L_18)
	.align		4
.L_18:
        /*0004*/ 	.word	index@(_ZN7cutlass13device_kernelINS_4conv6kernel13ConvUniversalINS1_16ConvProblemShapeILNS1_8OperatorE2ELi3EEENS1_10collective14CollectiveConvINS1_47MainloopSm100TmaUmmaWarpSpecializedImplicitGemmILS5_2ELi17ELi3ELi1ELi2EN4cute5tupleIJNSA_1CILi1EEESD_SD_EEEEENSB_IJNSC_ILi64EEENSB_IJNSC_ILi128EEEEEENSB_IJSG_EEEEEENS_12float_e4m3_tESL_NSA_8TiledMMAINSA_8MMA_AtomIJNSA_10MMA_TraitsINSA_19SM100_MMA_F8F6F4_SSEJSL_SL_fSG_SH_NSA_17integral_constantINSA_4UMMA5MajorELSS_1EEEST_NSQ_INSR_7ScaleInELSU_0EEESV_EEEEEENSA_6LayoutISE_NSB_IJNSC_ILi0EEESZ_SZ_EEEEENSB_IJNSA_10UnderscoreES12_S12_EEEEENS7_6detail27Sm100ImplicitGemmTileTraitsINSA_13SM90_TMA_LOADENSA_14ComposedLayoutINSA_7SwizzleILi2ELi4ELi3EEENSA_18smem_ptr_flag_bitsILi8EEENSY_INSB_IJSG_NSC_ILi8EEEEEENSB_IJSD_SG_EEEEEEEvEENS16_INSA_20SM90_TMA_LOAD_IM2COLENS18_INS19_ILi3ELi4ELi3EEES1C_NSY_INSB_IJSH_S1D_EEENSB_IJSD_SH_EEEEEEEvEEEENS_8epilogue10collective18CollectiveEpilogueINS1R_23Sm100TmaWarpSpecializedILi2ELi2ELi32ELb0ELb0EEEJSK_NSB_IJNSY_ISG_SD_EES1W_EEESL_NSB_IJlNSB_IJSD_lllEEESZ_EEESL_S1Z_NS1R_6fusion15FusionCallbacksIS1V_NS20_17LinearCombinationISL_fSL_fLNS_15FloatRoundStyleE2EEESK_S1X_JEEENSA_5SM1004TMEM4LOAD26SM100_TMEM_LOAD_16dp32b32xES17_NS18_IS1A_S1C_NSY_INSB_IJS1D_SG_EEENSB_IJSG_SD_EEEEEEENSA_39AutoVectorizingCopyWithAssumedAlignmentILi128EEENSA_14SM90_TMA_STOREES2D_S2F_S2F_EEEvvEEEEvNT_6ParamsE)
        /*0008*/ 	.word	0x00000077


	//----- nvinfo : EIATTR_FRAME_SIZE
	.align		4
.L_19:
        /*000c*/ 	.byte	0x04, 0x11
        /*000e*/ 	.short	(.L_21 - .L_20)
	.align		4
.L_20:
        /*0010*/ 	.word	index@($__internal_2_$__cuda_sm10x_tcgen05_guardrail_trap_unallocated_columns_being_dealloced)
        /*0014*/ 	.word	0x00000008


	//----- nvinfo : EIATTR_FRAME_SIZE
	.align		4
.L_21:
        /*0018*/ 	.byte	0x04, 0x11
        /*001a*/ 	.short	(.L_23 - .L_22)
	.align		4
.L_22:
        /*001c*/ 	.word	index@($__internal_1_$__cuda_sm10x_tcgen05_guardrail_trap_phase_invalid_during_alloc)
        /*0020*/ 	.word	0x00000008


	//----- nvinfo : EIATTR_FRAME_SIZE
	.align		4
.L_23:
        /*0024*/ 	.byte	0x04, 0x11
        /*0026*/ 	.short	(.L_25 - .L_24)
	.align		4
.L_24:
        /*0028*/ 	.word	index@($__internal_0_$__cuda_sm10x_tcgen05_guardrail_trap_col_being_dealloced_not_returned_by_alloc)
        /*002c*/ 	.word	0x00000008


	//----- nvinfo : EIATTR_FRAME_SIZE
	.align		4
.L_25:
        /*0030*/ 	.byte	0x04, 0x11
        /*0032*/ 	.short	(.L_27 - .L_26)
	.align		4
.L_26:
        /*0034*/ 	.word	index@(_ZN7cutlass13device_kernelINS_4conv6kernel13ConvUniversalINS1_16ConvProblemShapeILNS1_8OperatorE2ELi3EEENS1_10collective14CollectiveConvINS1_47MainloopSm100TmaUmmaWarpSpecializedImplicitGemmILS5_2ELi17ELi3ELi1ELi2EN4cute5tupleIJNSA_1CILi1EEESD_SD_EEEEENSB_IJNSC_ILi64EEENSB_IJNSC_ILi128EEEEEENSB_IJSG_EEEEEENS_12float_e4m3_tESL_NSA_8TiledMMAINSA_8MMA_AtomIJNSA_10MMA_TraitsINSA_19SM100_MMA_F8F6F4_SSEJSL_SL_fSG_SH_NSA_17integral_constantINSA_4UMMA5MajorELSS_1EEEST_NSQ_INSR_7ScaleInELSU_0EEESV_EEEEEENSA_6LayoutISE_NSB_IJNSC_ILi0EEESZ_SZ_EEEEENSB_IJNSA_10UnderscoreES12_S12_EEEEENS7_6detail27Sm100ImplicitGemmTileTraitsINSA_13SM90_TMA_LOADENSA_14ComposedLayoutINSA_7SwizzleILi2ELi4ELi3EEENSA_18smem_ptr_flag_bitsILi8EEENSY_INSB_IJSG_NSC_ILi8EEEEEENSB_IJSD_SG_EEEEEEEvEENS16_INSA_20SM90_TMA_LOAD_IM2COLENS18_INS19_ILi3ELi4ELi3EEES1C_NSY_INSB_IJSH_S1D_EEENSB_IJSD_SH_EEEEEEEvEEEENS_8epilogue10collective18CollectiveEpilogueINS1R_23Sm100TmaWarpSpecializedILi2ELi2ELi32ELb0ELb0EEEJSK_NSB_IJNSY_ISG_SD_EES1W_EEESL_NSB_IJlNSB_IJSD_lllEEESZ_EEESL_S1Z_NS1R_6fusion15FusionCallbacksIS1V_NS20_17LinearCombinationISL_fSL_fLNS_15FloatRoundStyleE2EEESK_S1X_JEEENSA_5SM1004TMEM4LOAD26SM100_TMEM_LOAD_16dp32b32xES17_NS18_IS1A_S1C_NSY_INSB_IJS1D_SG_EEENSB_IJSG_SD_EEEEEEENSA_39AutoVectorizingCopyWithAssumedAlignmentILi128EEENSA_14SM90_TMA_STOREES2D_S2F_S2F_EEEvvEEEEvNT_6ParamsE)
        /*0038*/ 	.word	0x00000008


	//----- nvinfo : EIATTR_MIN_STACK_SIZE
	.align		4
.L_27:
        /*003c*/ 	.byte	0x04, 0x12
        /*003e*/ 	.short	(.L_29 - .L_28)
	.align		4
.L_28:
        /*0040*/ 	.word	index@(_ZN7cutlass13device_kernelINS_4conv6kernel13ConvUniversalINS1_16ConvProblemShapeILNS1_8OperatorE2ELi3EEENS1_10collective14CollectiveConvINS1_47MainloopSm100TmaUmmaWarpSpecializedImplicitGemmILS5_2ELi17ELi3ELi1ELi2EN4cute5tupleIJNSA_1CILi1EEESD_SD_EEEEENSB_IJNSC_ILi64EEENSB_IJNSC_ILi128EEEEEENSB_IJSG_EEEEEENS_12float_e4m3_tESL_NSA_8TiledMMAINSA_8MMA_AtomIJNSA_10MMA_TraitsINSA_19SM100_MMA_F8F6F4_SSEJSL_SL_fSG_SH_NSA_17integral_constantINSA_4UMMA5MajorELSS_1EEEST_NSQ_INSR_7ScaleInELSU_0EEESV_EEEEEENSA_6LayoutISE_NSB_IJNSC_ILi0EEESZ_SZ_EEEEENSB_IJNSA_10UnderscoreES12_S12_EEEEENS7_6detail27Sm100ImplicitGemmTileTraitsINSA_13SM90_TMA_LOADENSA_14ComposedLayoutINSA_7SwizzleILi2ELi4ELi3EEENSA_18smem_ptr_flag_bitsILi8EEENSY_INSB_IJSG_NSC_ILi8EEEEEENSB_IJSD_SG_EEEEEEEvEENS16_INSA_20SM90_TMA_LOAD_IM2COLENS18_INS19_ILi3ELi4ELi3EEES1C_NSY_INSB_IJSH_S1D_EEENSB_IJSD_SH_EEEEEEEvEEEENS_8epilogue10collective18CollectiveEpilogueINS1R_23Sm100TmaWarpSpecializedILi2ELi2ELi32ELb0ELb0EEEJSK_NSB_IJNSY_ISG_SD_EES1W_EEESL_NSB_IJlNSB_IJSD_lllEEESZ_EEESL_S1Z_NS1R_6fusion15FusionCallbacksIS1V_NS20_17LinearCombinationISL_fSL_fLNS_15FloatRoundStyleE2EEESK_S1X_JEEENSA_5SM1004TMEM4LOAD26SM100_TMEM_LOAD_16dp32b32xES17_NS18_IS1A_S1C_NSY_INSB_IJS1D_SG_EEENSB_IJSG_SD_EEEEEEENSA_39AutoVectorizingCopyWithAssumedAlignmentILi128EEENSA_14SM90_TMA_STOREES2D_S2F_S2F_EEEvvEEEEvNT_6ParamsE)
        /*0044*/ 	.word	0x00000008
.L_29:


//--------------------- .nv.compat                --------------------------
	.section	.nv.compat,"",@"SHT_CUDA_COMPAT_INFO"
	.align	4
        /*0000*/ 	.byte	0x02, 0x09, 0x01, 0x00, 0x02, 0x02, 0x02, 0x00, 0x02, 0x05, 0x05, 0x00, 0x03, 0x07, 0x01, 0x01
        /*0010*/ 	.byte	0x02, 0x03, 0x01, 0x00, 0x02, 0x06, 0x01, 0x00, 0x04, 0x0b, 0x08, 0x00, 0x09, 0x00, 0x00, 0x00
        /*0020*/ 	.byte	0x00, 0x00, 0x00, 0x00


//--------------------- .nv.info._ZN7cutlass13device_kernelINS_4conv6kernel13ConvUniversalINS1_16ConvProblemShapeILNS1_8OperatorE2ELi3EEENS1_10collective14CollectiveConvINS1_47MainloopSm100TmaUmmaWarpSpecializedImplicitGemmILS5_2ELi17ELi3ELi1ELi2EN4cute5tupleIJNSA_1CILi1EEESD_SD_EEEEENSB_IJNSC_ILi64EEENSB_IJNSC_ILi128EEEEEENSB_IJSG_EEEEEENS_12float_e4m3_tESL_NSA_8TiledMMAINSA_8MMA_AtomIJNSA_10MMA_TraitsINSA_19SM100_MMA_F8F6F4_SSEJSL_SL_fSG_SH_NSA_17integral_constantINSA_4UMMA5MajorELSS_1EEEST_NSQ_INSR_7ScaleInELSU_0EEESV_EEEEEENSA_6LayoutISE_NSB_IJNSC_ILi0EEESZ_SZ_EEEEENSB_IJNSA_10UnderscoreES12_S12_EEEEENS7_6detail27Sm100ImplicitGemmTileTraitsINSA_13SM90_TMA_LOADENSA_14ComposedLayoutINSA_7SwizzleILi2ELi4ELi3EEENSA_18smem_ptr_flag_bitsILi8EEENSY_INSB_IJSG_NSC_ILi8EEEEEENSB_IJSD_SG_EEEEEEEvEENS16_INSA_20SM90_TMA_LOAD_IM2COLENS18_INS19_ILi3ELi4ELi3EEES1C_NSY_INSB_IJSH_S1D_EEENSB_IJSD_SH_EEEEEEEvEEEENS_8epilogue10collective18CollectiveEpilogueINS1R_23Sm100TmaWarpSpecializedILi2ELi2ELi32ELb0ELb0EEEJSK_NSB_IJNSY_ISG_SD_EES1W_EEESL_NSB_IJlNSB_IJSD_lllEEESZ_EEESL_S1Z_NS1R_6fusion15FusionCallbacksIS1V_NS20_17LinearCombinationISL_fSL_fLNS_15FloatRoundStyleE2EEESK_S1X_JEEENSA_5SM1004TMEM4LOAD26SM100_TMEM_LOAD_16dp32b32xES17_NS18_IS1A_S1C_NSY_INSB_IJS1D_SG_EEENSB_IJSG_SD_EEEEEEENSA_39AutoVectorizingCopyWithAssumedAlignmentILi128EEENSA_14SM90_TMA_STOREES2D_S2F_S2F_EEEvvEEEEvNT_6ParamsE --------------------------
	.section	.nv.info._ZN7cutlass13device_kernelINS_4conv6kernel13ConvUniversalINS1_16ConvProblemShapeILNS1_8OperatorE2ELi3EEENS1_10collective14CollectiveConvINS1_47MainloopSm100TmaUmmaWarpSpecializedImplicitGemmILS5_2ELi17ELi3ELi1ELi2EN4cute5tupleIJNSA_1CILi1EEESD_SD_EEEEENSB_IJNSC_ILi64EEENSB_IJNSC_ILi128EEEEEENSB_IJSG_EEEEEENS_12float_e4m3_tESL_NSA_8TiledMMAINSA_8MMA_AtomIJNSA_10MMA_TraitsINSA_19SM100_MMA_F8F6F4_SSEJSL_SL_fSG_SH_NSA_17integral_constantINSA_4UMMA5MajorELSS_1EEEST_NSQ_INSR_7ScaleInELSU_0EEESV_EEEEEENSA_6LayoutISE_NSB_IJNSC_ILi0EEESZ_SZ_EEEEENSB_IJNSA_10UnderscoreES12_S12_EEEEENS7_6detail27Sm100ImplicitGemmTileTraitsINSA_13SM90_TMA_LOADENSA_14ComposedLayoutINSA_7SwizzleILi2ELi4ELi3EEENSA_18smem_ptr_flag_bitsILi8EEENSY_INSB_IJSG_NSC_ILi8EEEEEENSB_IJSD_SG_EEEEEEEvEENS16_INSA_20SM90_TMA_LOAD_IM2COLENS18_INS19_ILi3ELi4ELi3EEES1C_NSY_INSB_IJSH_S1D_EEENSB_IJSD_SH_EEEEEEEvEEEENS_8epilogue10collective18CollectiveEpilogueINS1R_23Sm100TmaWarpSpecializedILi2ELi2ELi32ELb0ELb0EEEJSK_NSB_IJNSY_ISG_SD_EES1W_EEESL_NSB_IJlNSB_IJSD_lllEEESZ_EEESL_S1Z_NS1R_6fusion15FusionCallbacksIS1V_NS20_17LinearCombinationISL_fSL_fLNS_15FloatRoundStyleE2EEESK_S1X_JEEENSA_5SM1004TMEM4LOAD26SM100_TMEM_LOAD_16dp32b32xES17_NS18_IS1A_S1C_NSY_INSB_IJS1D_SG_EEENSB_IJSG_SD_EEEEEEENSA_39AutoVectorizingCopyWithAssumedAlignmentILi128EEENSA_14SM90_TMA_STOREES2D_S2F_S2F_EEEvvEEEEvNT_6ParamsE,"",@"SHT_CUDA_INFO"
	.sectionflags	@""
	.align	4


	//----- nvinfo : EIATTR_CUDA_API_VERSION
	.align		4
        /*0000*/ 	.byte	0x04, 0x37
        /*0002*/ 	.short	(.L_31 - .L_30)
.L_30:
        /*0004*/ 	.word	0x00000082


	//----- nvinfo : EIATTR_KPARAM_INFO
	.align		4
.L_31:
        /*0008*/ 	.byte	0x04, 0x17
        /*000a*/ 	.short	(.L_33 - .L_32)
.L_32:
        /*000c*/ 	.word	0x00000000
        /*0010*/ 	.short	0x0000
        /*0012*/ 	.short	0x0000
        /*0014*/ 	.byte	0x00, 0xf0, 0x01, 0x24


	//----- nvinfo : EIATTR_AT_ENTRY_FRAGMENTS
	.align		4
.L_33:
        /*0018*/ 	.byte	0x04, 0x4f
        /*001a*/ 	.short	(.L_35 - .L_34)


	//   ....[0]....
.L_34:
        /*001c*/ 	.word	0x00000006


	//----- nvinfo : EIATTR_RESERVED_SMEM_USED
	.align		4
.L_35:
        /*0020*/ 	.byte	0x01, 0x41
	.zero		2


	//----- nvinfo : EIATTR_SPARSE_MMA_MASK
	.align		4
        /*0024*/ 	.byte	0x03, 0x50
        /*0026*/ 	.short	0x0000


	//----- nvinfo : EIATTR_TCGEN05_1CTA_USED
	.align		4
        /*0028*/ 	.byte	0x01, 0x51
	.zero		2


	//----- nvinfo : EIATTR_MAXREG_COUNT
	.align		4
        /*002c*/ 	.byte	0x03, 0x1b
        /*002e*/ 	.short	0x00ff


	//----- nvinfo : EIATTR_NUM_BARRIERS
	.align		4
        /*0030*/ 	.byte	0x02, 0x4c
        /*0032*/ 	.byte	0x07
	.zero		1


	//----- nvinfo : EIATTR_EXTERNS
	.align		4
        /*0034*/ 	.byte	0x04, 0x0f
        /*0036*/ 	.short	(.L_37 - .L_36)


	//   ....[0]....
	.align		4
.L_36:
        /*0038*/ 	.word	index@(__assertfail)


	//----- nvinfo : EIATTR_MERCURY_ISA_VERSION
	.align		4
.L_37:
        /*003c*/ 	.byte	0x03, 0x5f
        /*003e*/ 	.short	0x0101


	//----- nvinfo : EIATTR_INT_WARP_WIDE_INSTR_OFFSETS
	.align		4
        /*0040*/ 	.byte	0x04, 0x31
        /*0042*/ 	.short	(.L_39 - .L_38)


	//   ....[0]....
.L_38:
        /*0044*/ 	.word	0x00004870


	//   ....[1]....
        /*0048*/ 	.word	0x00004890


	//   ....[2]....
        /*004c*/ 	.word	0x000048c0


	//   ....[3]....
        /*0050*/ 	.word	0x00005b00


	//   ....[4]....
        /*0054*/ 	.word	0x00005b70


	//   ....[5]....
        /*0058*/ 	.word	0x00005c80


	//   ....[6]....
        /*005c*/ 	.word	0x00005d30


	//----- nvinfo : EIATTR_COOP_GROUP_MASK_REGIDS
	.align		4
.L_39:
        /*0060*/ 	.byte	0x04, 0x29
        /*0062*/ 	.short	(.L_41 - .L_40)


	//   ....[0]....
.L_40:
        /*0064*/ 	.word	0xffffffff


	//   ....[1]....
        /*0068*/ 	.word	0xffffffff


	//   ....[2]....
        /*006c*/ 	.word	0xffffffff


	//   ....[3]....
        /*0070*/ 	.word	0xffffffff


	//   ....[4]....
        /*0074*/ 	.word	0xffffffff


	//   ....[5]....
        /*0078*/ 	.word	0xffffffff


	//   ....[6]....
        /*007c*/ 	.word	0xffffffff


	//   ....[7]....
        /*0080*/ 	.word	0xffffffff


	//   ....[8]....
        /*0084*/ 	.word	0xffffffff


	//   ....[9]....
        /*0088*/ 	.word	0xffffffff


	//   ....[10]....
        /*008c*/ 	.word	0xffffffff


	//   ....[11]....
        /*0090*/ 	.word	0xffffffff


	//----- nvinfo : EIATTR_COOP_GROUP_INSTR_OFFSETS
	.align		4
.L_41:
        /*0094*/ 	.byte	0x04, 0x28
        /*0096*/ 	.short	(.L_43 - .L_42)


	//   ....[0]....
.L_42:
        /*0098*/ 	.word	0x00000090


	//   ....[1]....
        /*009c*/ 	.word	0x00000500


	//   ....[2]....
        /*00a0*/ 	.word	0x00000840


	//   ....[3]....
        /*00a4*/ 	.word	0x000009a0


	//   ....[4]....
        /*00a8*/ 	.word	0x00000aa0


	//   ....[5]....
        /*00ac*/ 	.word	0x00000bf0


	//   ....[6]....
        /*00b0*/ 	.word	0x00002870


	//   ....[7]....
        /*00b4*/ 	.word	0x00003ce0


	//   ....[8]....
        /*00b8*/ 	.word	0x00003ef0


	//   ....[9]....
        /*00bc*/ 	.word	0x00003f20


	//   ....[10]....
        /*00c0*/ 	.word	0x00004750


	//   ....[11]....
        /*00c4*/ 	.word	0x00004990


	//----- nvinfo : EIATTR_VRC_CTA_INIT_COUNT
	.align		4
.L_43:
        /*00c8*/ 	.byte	0x02, 0x4a
        /*00ca*/ 	.byte	0x80
	.zero		1


	//----- nvinfo : EIATTR_SYSCALL_OFFSETS
	.align		4
        /*00cc*/ 	.byte	0x04, 0x46
        /*00ce*/ 	.short	(.L_45 - .L_44)


	//   ....[0]....
.L_44:
        /*00d0*/ 	.word	0x00006f50


	//   ....[1]....
        /*00d4*/ 	.word	0x00007090


	//   ....[2]....
        /*00d8*/ 	.word	0x000078a0


	//   ....[3]....
        /*00dc*/ 	.word	0x00008640


	//----- nvinfo : EIATTR_MBARRIER_INSTR_OFFSETS
	.align		4
.L_45:
        /*00e0*/ 	.byte	0x04, 0x39
        /*00e2*/ 	.short	(.L_47 - .L_46)


	//   ....[0]....
.L_46:
        /*00e4*/ 	.word	0x00000600
        /*00e8*/ 	.word	0x000000ff
        /*00ec*/ 	.word	0x00000000
        /*00f0*/ 	.short	0x0100
        /*00f2*/ 	.byte	0x04
	.zero		1


	//   ....[1]....
        /*00f4*/ 	.word	0x00000610
        /*00f8*/ 	.word	0x000000ff
        /*00fc*/ 	.word	0x00000088
        /*0100*/ 	.short	0x0100
        /*0102*/ 	.byte	0x04
	.zero		1


	//   ....[2]....
        /*0104*/ 	.word	0x00000620
        /*0108*/ 	.word	0x000000ff
        /*010c*/ 	.word	0x00000008
        /*0110*/ 	.short	0x0100
        /*0112*/ 	.byte	0x04
	.zero		1


	//   ....[3]....
        /*0114*/ 	.word	0x00000630
        /*0118*/ 	.word	0x000000ff
        /*011c*/ 	.word	0x00000090
        /*0120*/ 	.short	0x0100
        /*0122*/ 	.byte	0x04
	.zero		1


	//   ....[4]....
        /*0124*/ 	.word	0x00000640
        /*0128*/ 	.word	0x000000ff
        /*012c*/ 	.word	0x00000010
        /*0130*/ 	.short	0x0100
        /*0132*/ 	.byte	0x04
	.zero		1


	//   ....[5]....
        /*0134*/ 	.word	0x00000650
        /*0138*/ 	.word	0x000000ff
        /*013c*/ 	.word	0x00000098
        /*0140*/ 	.short	0x0100
        /*0142*/ 	.byte	0x04
	.zero		1


	//   ....[6]....
        /*0144*/ 	.word	0x00000660
        /*0148*/ 	.word	0x000000ff
        /*014c*/ 	.word	0x00000018
        /*0150*/ 	.short	0x0100
        /*0152*/ 	.byte	0x04
	.zero		1


	//   ....[7]....
        /*0154*/ 	.word	0x00000670
        /*0158*/ 	.word	0x000000ff
        /*015c*/ 	.word	0x000000a0
        /*0160*/ 	.short	0x0100
        /*0162*/ 	.byte	0x04
	.zero		1


	//   ....[8]....
        /*0164*/ 	.word	0x00000680
        /*0168*/ 	.word	0x000000ff
        /*016c*/ 	.word	0x00000020
        /*0170*/ 	.short	0x0100
        /*0172*/ 	.byte	0x04
	.zero		1


	//   ....[9]....
        /*0174*/ 	.word	0x00000690
        /*0178*/ 	.word	0x000000ff
        /*017c*/ 	.word	0x000000a8
        /*0180*/ 	.short	0x0100
        /*0182*/ 	.byte	0x04
	.zero		1


	//   ....[10]....
        /*0184*/ 	.word	0x000006a0
        /*0188*/ 	.word	0x000000ff
        /*018c*/ 	.word	0x00000028
        /*0190*/ 	.short	0x0100
        /*0192*/ 	.byte	0x04
	.zero		1


	//   ....[11]....
        /*0194*/ 	.word	0x000006b0
        /*0198*/ 	.word	0x000000ff
        /*019c*/ 	.word	0x000000b0
        /*01a0*/ 	.short	0x0100
        /*01a2*/ 	.byte	0x04
	.zero		1


	//   ....[12]....
        /*01a4*/ 	.word	0x000006c0
        /*01a8*/ 	.word	0x000000ff
        /*01ac*/ 	.word	0x00000030
        /*01b0*/ 	.short	0x0100
        /*01b2*/ 	.byte	0x04
	.zero		1


	//   ....[13]....
        /*01b4*/ 	.word	0x000006d0
        /*01b8*/ 	.word	0x000000ff
        /*01bc*/ 	.word	0x000000b8
        /*01c0*/ 	.short	0x0100
        /*01c2*/ 	.byte	0x04
	.zero		1


	//   ....[14]....
        /*01c4*/ 	.word	0x000006e0
        /*01c8*/ 	.word	0x000000ff
        /*01cc*/ 	.word	0x00000038
        /*01d0*/ 	.short	0x0100
        /*01d2*/ 	.byte	0x04
	.zero		1


	//   ....[15]....
        /*01d4*/ 	.word	0x000006f0
        /*01d8*/ 	.word	0x000000ff
        /*01dc*/ 	.word	0x000000c0
        /*01e0*/ 	.short	0x0100
        /*01e2*/ 	.byte	0x04
	.zero		1


	//   ....[16]....
        /*01e4*/ 	.word	0x00000700
        /*01e8*/ 	.word	0x000000ff
        /*01ec*/ 	.word	0x00000040
        /*01f0*/ 	.short	0x0100
        /*01f2*/ 	.byte	0x04
	.zero		1


	//   ....[17]....
        /*01f4*/ 	.word	0x00000710
        /*01f8*/ 	.word	0x000000ff
        /*01fc*/ 	.word	0x000000c8
        /*0200*/ 	.short	0x0100
        /*0202*/ 	.byte	0x04
	.zero		1


	//   ....[18]....
        /*0204*/ 	.word	0x00000720
        /*0208*/ 	.word	0x000000ff
        /*020c*/ 	.word	0x00000048
        /*0210*/ 	.short	0x0100
        /*0212*/ 	.byte	0x04
	.zero		1


	//   ....[19]....
        /*0214*/ 	.word	0x00000730
        /*0218*/ 	.word	0x000000ff
        /*021c*/ 	.word	0x000000d0
        /*0220*/ 	.short	0x0100
        /*0222*/ 	.byte	0x04
	.zero		1


	//   ....[20]....
        /*0224*/ 	.word	0x00000740
        /*0228*/ 	.word	0x000000ff
        /*022c*/ 	.word	0x00000050
        /*0230*/ 	.short	0x0100
        /*0232*/ 	.byte	0x04
	.zero		1


	//   ....[21]....
        /*0234*/ 	.word	0x00000750
        /*0238*/ 	.word	0x000000ff
        /*023c*/ 	.word	0x000000d8
        /*0240*/ 	.short	0x0100
        /*0242*/ 	.byte	0x04
	.zero		1


	//   ....[22]....
        /*0244*/ 	.word	0x00000760
        /*0248*/ 	.word	0x000000ff
        /*024c*/ 	.word	0x00000058
        /*0250*/ 	.short	0x0100
        /*0252*/ 	.byte	0x04
	.zero		1


	//   ....[23]....
        /*0254*/ 	.word	0x00000770
        /*0258*/ 	.word	0x000000ff
        /*025c*/ 	.word	0x000000e0
        /*0260*/ 	.short	0x0100
        /*0262*/ 	.byte	0x04
	.zero		1


	//   ....[24]....
        /*0264*/ 	.word	0x00000780
        /*0268*/ 	.word	0x000000ff
        /*026c*/ 	.word	0x00000060
        /*0270*/ 	.short	0x0100
        /*0272*/ 	.byte	0x04
	.zero		1


	//   ....[25]....
        /*0274*/ 	.word	0x00000790
        /*0278*/ 	.word	0x000000ff
        /*027c*/ 	.word	0x000000e8
        /*0280*/ 	.short	0x0100
        /*0282*/ 	.byte	0x04
	.zero		1


	//   ....[26]....
        /*0284*/ 	.word	0x000007a0
        /*0288*/ 	.word	0x000000ff
        /*028c*/ 	.word	0x00000068
        /*0290*/ 	.short	0x0100
        /*0292*/ 	.byte	0x04
	.zero		1


	//   ....[27]....
        /*0294*/ 	.word	0x000007b0
        /*0298*/ 	.word	0x000000ff
        /*029c*/ 	.word	0x000000f0
        /*02a0*/ 	.short	0x0100
        /*02a2*/ 	.byte	0x04
	.zero		1


	//   ....[28]....
        /*02a4*/ 	.word	0x000007c0
        /*02a8*/ 	.word	0x000000ff
        /*02ac*/ 	.word	0x00000070
        /*02b0*/ 	.short	0x0100
        /*02b2*/ 	.byte	0x04
	.zero		1


	//   ....[29]....
        /*02b4*/ 	.word	0x000007d0
        /*02b8*/ 	.word	0x000000ff
        /*02bc*/ 	.word	0x000000f8
        /*02c0*/ 	.short	0x0100
        /*02c2*/ 	.byte	0x04
	.zero		1


	//   ....[30]....
        /*02c4*/ 	.word	0x000007e0
        /*02c8*/ 	.word	0x000000ff
        /*02cc*/ 	.word	0x00000078
        /*02d0*/ 	.short	0x0100
        /*02d2*/ 	.byte	0x04
	.zero		1


	//   ....[31]....
        /*02d4*/ 	.word	0x000007f0
        /*02d8*/ 	.word	0x000000ff
        /*02dc*/ 	.word	0x00000100
        /*02e0*/ 	.short	0x0100
        /*02e2*/ 	.byte	0x04
	.zero		1


	//   ....[32]....
        /*02e4*/ 	.word	0x00000800
        /*02e8*/ 	.word	0x000000ff
        /*02ec*/ 	.word	0x00000080
        /*02f0*/ 	.short	0x0100
        /*02f2*/ 	.byte	0x04
	.zero		1


	//   ....[33]....
        /*02f4*/ 	.word	0x00000810
        /*02f8*/ 	.word	0x000000ff
        /*02fc*/ 	.word	0x00000108
        /*0300*/ 	.short	0x0100
        /*0302*/ 	.byte	0x04
	.zero		1


	//   ....[34]....
        /*0304*/ 	.word	0x00000950
        /*0308*/ 	.word	0x000000ff
        /*030c*/ 	.word	0x00000110
        /*0310*/ 	.short	0x0100
        /*0312*/ 	.byte	0x04
	.zero		1


	//   ....[35]....
        /*0314*/ 	.word	0x00000960
        /*0318*/ 	.word	0x000000ff
        /*031c*/ 	.word	0x00000120
        /*0320*/ 	.short	0x0100
        /*0322*/ 	.byte	0x04
	.zero		1


	//   ....[36]....
        /*0324*/ 	.word	0x00000970
        /*0328*/ 	.word	0x000000ff
        /*032c*/ 	.word	0x00000118
        /*0330*/ 	.short	0x0100
        /*0332*/ 	.byte	0x04
	.zero		1


	//   ....[37]....
        /*0334*/ 	.word	0x00000980
        /*0338*/ 	.word	0x000000ff
        /*033c*/ 	.word	0x00000128
        /*0340*/ 	.short	0x0100
        /*0342*/ 	.byte	0x04
	.zero		1


	//   ....[38]....
        /*0344*/ 	.word	0x00000a70
        /*0348*/ 	.word	0x000000ff
        /*034c*/ 	.word	0x00000130
        /*0350*/ 	.short	0x0100
        /*0352*/ 	.byte	0x06
	.zero		1


	//   ....[39]....
        /*0354*/ 	.word	0x00000a80
        /*0358*/ 	.word	0x000000ff
        /*035c*/ 	.word	0x00000138
        /*0360*/ 	.short	0x0100
        /*0362*/ 	.byte	0x06
	.zero		1


	//   ....[40]....
        /*0364*/ 	.word	0x00000bc0
        /*0368*/ 	.word	0x000000ff
        /*036c*/ 	.word	0x00000140
        /*0370*/ 	.short	0x0100
        /*0372*/ 	.byte	0x06
	.zero		1


	//   ....[41]....
        /*0374*/ 	.word	0x00000bd0
        /*0378*/ 	.word	0x000000ff
        /*037c*/ 	.word	0x00000148
        /*0380*/ 	.short	0x0100
        /*0382*/ 	.byte	0x06
	.zero		1


	//   ....[42]....
        /*0384*/ 	.word	0x00000d20
        /*0388*/ 	.word	0x000000ff
        /*038c*/ 	.word	0x00000150
        /*0390*/ 	.short	0x0100
        /*0392*/ 	.byte	0x04
	.zero		1


	//   ....[43]....
        /*0394*/ 	.word	0x00000d30
        /*0398*/ 	.word	0x000000ff
        /*039c*/ 	.word	0x00000160
        /*03a0*/ 	.short	0x0100
        /*03a2*/ 	.byte	0x04
	.zero		1


	//   ....[44]....
        /*03a4*/ 	.word	0x00000d40
        /*03a8*/ 	.word	0x000000ff
        /*03ac*/ 	.word	0x00000158
        /*03b0*/ 	.short	0x0100
        /*03b2*/ 	.byte	0x04
	.zero		1


	//   ....[45]....
        /*03b4*/ 	.word	0x00000d50
        /*03b8*/ 	.word	0x000000ff
        /*03bc*/ 	.word	0x00000168
        /*03c0*/ 	.short	0x0100
        /*03c2*/ 	.byte	0x04
	.zero		1


	//   ....[46]....
        /*03c4*/ 	.word	0x00001aa0
        /*03c8*/ 	.word	0x000000ff
        /*03cc*/ 	.word	0x00000088
        /*03d0*/ 	.short	0x010a
        /*03d2*/ 	.byte	0x06
	.zero		1


	//   ....[47]....
        /*03d4*/ 	.word	0x00001ed0
        /*03d8*/ 	.word	0x000000ff
        /*03dc*/ 	.word	0x00000088
        /*03e0*/ 	.short	0x010a
        /*03e2*/ 	.byte	0x29
	.zero		1


	//   ....[48]....
        /*03e4*/ 	.word	0x00002040
        /*03e8*/ 	.word	0x000000ff
        /*03ec*/ 	.word	0x00000088
        /*03f0*/ 	.short	0x010a
        /*03f2*/ 	.byte	0x08
	.zero		1


	//   ....[49]....
        /*03f4*/ 	.word	0x000022b0
        /*03f8*/ 	.word	0x000000ff
        /*03fc*/ 	.word	0x00000138
        /*0400*/ 	.short	0x0101
        /*0402*/ 	.byte	0x1e
	.zero		1


	//   ....[50]....
        /*0404*/ 	.word	0x000022e0
        /*0408*/ 	.word	0x000000ff
        /*040c*/ 	.word	0x00000088
        /*0410*/ 	.short	0x010a
        /*0412*/ 	.byte	0x04
	.zero		1


	//   ....[51]....
        /*0414*/ 	.word	0x000024a0
        /*0418*/ 	.word	0x000000ff
        /*041c*/ 	.word	0x00000088
        /*0420*/ 	.short	0x010a
        /*0422*/ 	.byte	0x21
	.zero		1


	//   ....[52]....
        /*0424*/ 	.word	0x00002610
        /*0428*/ 	.word	0x000000ff
        /*042c*/ 	.word	0x00000088
        /*0430*/ 	.short	0x010a
        /*0432*/ 	.byte	0x08
	.zero		1


	//   ....[53]....
        /*0434*/ 	.word	0x00002880
        /*0438*/ 	.word	0x000000ff
        /*043c*/ 	.word	0x00000140
        /*0440*/ 	.short	0x010a
        /*0442*/ 	.byte	0x1e
	.zero		1


	//   ....[54]....
        /*0444*/ 	.word	0x00002940
        /*0448*/ 	.word	0x000000ff
        /*044c*/ 	.word	0x00000000
        /*0450*/ 	.short	0x0101
        /*0452*/ 	.byte	0x04
	.zero		1


	//   ....[55]....
        /*0454*/ 	.word	0x00002f30
        /*0458*/ 	.word	0x000000ff
        /*045c*/ 	.word	0x00000000
        /*0460*/ 	.short	0x010a
        /*0462*/ 	.byte	0x04
	.zero		1


	//   ....[56]....
        /*0464*/ 	.word	0x00002fd0
        /*0468*/ 	.word	0x000000ff
        /*046c*/ 	.word	0x00000000
        /*0470*/ 	.short	0x010a
        /*0472*/ 	.byte	0x05
	.zero		1


	//   ....[57]....
        /*0474*/ 	.word	0x00003070
        /*0478*/ 	.word	0x000000ff
        /*047c*/ 	.word	0x00000000
        /*0480*/ 	.short	0x010a
        /*0482*/ 	.byte	0x05
	.zero		1


	//   ....[58]....
        /*0484*/ 	.word	0x00003110
        /*0488*/ 	.word	0x000000ff
        /*048c*/ 	.word	0x00000000
        /*0490*/ 	.short	0x010a
        /*0492*/ 	.byte	0x05
	.zero		1


	//   ....[59]....
        /*0494*/ 	.word	0x000031b0
        /*0498*/ 	.word	0x000000ff
        /*049c*/ 	.word	0x00000000
        /*04a0*/ 	.short	0x010a
        /*04a2*/ 	.byte	0x05
	.zero		1


	//   ....[60]....
        /*04a4*/ 	.word	0x00003250
        /*04a8*/ 	.word	0x000000ff
        /*04ac*/ 	.word	0x00000000
        /*04b0*/ 	.short	0x010a
        /*04b2*/ 	.byte	0x05
	.zero		1


	//   ....[61]....
        /*04b4*/ 	.word	0x000032f0
        /*04b8*/ 	.word	0x000000ff
        /*04bc*/ 	.word	0x00000000
        /*04c0*/ 	.short	0x010a
        /*04c2*/ 	.byte	0x05
	.zero		1


	//   ....[62]....
        /*04c4*/ 	.word	0x00003390
        /*04c8*/ 	.word	0x000000ff
        /*04cc*/ 	.word	0x00000000
        /*04d0*/ 	.short	0x010a
        /*04d2*/ 	.byte	0x05
	.zero		1


	//   ....[63]....
        /*04d4*/ 	.word	0x00003430
        /*04d8*/ 	.word	0x000000ff
        /*04dc*/ 	.word	0x00000000
        /*04e0*/ 	.short	0x010a
        /*04e2*/ 	.byte	0x05
	.zero		1


	//   ....[64]....
        /*04e4*/ 	.word	0x000034d0
        /*04e8*/ 	.word	0x000000ff
        /*04ec*/ 	.word	0x00000000
        /*04f0*/ 	.short	0x010a
        /*04f2*/ 	.byte	0x05
	.zero		1


	//   ....[65]....
        /*04f4*/ 	.word	0x00003570
        /*04f8*/ 	.word	0x000000ff
        /*04fc*/ 	.word	0x00000000
        /*0500*/ 	.short	0x010a
        /*0502*/ 	.byte	0x05
	.zero		1


	//   ....[66]....
        /*0504*/ 	.word	0x00003610
        /*0508*/ 	.word	0x000000ff
        /*050c*/ 	.word	0x00000000
        /*0510*/ 	.short	0x010a
        /*0512*/ 	.byte	0x05
	.zero		1


	//   ....[67]....
        /*0514*/ 	.word	0x000036b0
        /*0518*/ 	.word	0x000000ff
        /*051c*/ 	.word	0x00000000
        /*0520*/ 	.short	0x010a
        /*0522*/ 	.byte	0x05
	.zero		1


	//   ....[68]....
        /*0524*/ 	.word	0x00003750
        /*0528*/ 	.word	0x000000ff
        /*052c*/ 	.word	0x00000000
        /*0530*/ 	.short	0x010a
        /*0532*/ 	.byte	0x05
	.zero		1


	//   ....[69]....
        /*0534*/ 	.word	0x000037f0
        /*0538*/ 	.word	0x000000ff
        /*053c*/ 	.word	0x00000000
        /*0540*/ 	.short	0x010a
        /*0542*/ 	.byte	0x05
	.zero		1


	//   ....[70]....
        /*0544*/ 	.word	0x00003890
        /*0548*/ 	.word	0x000000ff
        /*054c*/ 	.word	0x00000000
        /*0550*/ 	.short	0x010a
        /*0552*/ 	.byte	0x05
	.zero		1


	//   ....[71]....
        /*0554*/ 	.word	0x00003940
        /*0558*/ 	.word	0x00000000
        /*055c*/ 	.word	0x00000000
        /*0560*/ 	.short	0x010a
        /*0562*/ 	.byte	0xff
	.zero		1


	//   ....[72]....
        /*0564*/ 	.word	0x00003a90
        /*0568*/ 	.word	0x000000ff
        /*056c*/ 	.word	0x00000148
        /*0570*/ 	.short	0x010a
        /*0572*/ 	.byte	0x04
	.zero		1


	//   ....[73]....
        /*0574*/ 	.word	0x00003b30
        /*0578*/ 	.word	0x000000ff
        /*057c*/ 	.word	0x00000140
        /*0580*/ 	.short	0x010a
        /*0582*/ 	.byte	0x04
	.zero		1


	//   ....[74]....
        /*0584*/ 	.word	0x00003bd0
        /*0588*/ 	.word	0x000000ff
        /*058c*/ 	.word	0x00000000
        /*0590*/ 	.short	0x0101
        /*0592*/ 	.byte	0x05
	.zero		1


	//   ....[75]....
        /*0594*/ 	.word	0x00003c10
        /*0598*/ 	.word	0x000000ff
        /*059c*/ 	.word	0x00000148
        /*05a0*/ 	.short	0x0106
        /*05a2*/ 	.byte	0x04
	.zero		1


	//   ....[76]....
        /*05a4*/ 	.word	0x00003c50
        /*05a8*/ 	.word	0x00000000
        /*05ac*/ 	.word	0x00000148
        /*05b0*/ 	.short	0x010a
        /*05b2*/ 	.byte	0xff
	.zero		1


	//   ....[77]....
        /*05b4*/ 	.word	0x00004150
        /*05b8*/ 	.word	0x000000ff
        /*05bc*/ 	.word	0x00000140
        /*05c0*/ 	.short	0x010a
        /*05c2*/ 	.byte	0x13
	.zero		1


	//   ....[78]....
        /*05c4*/ 	.word	0x00004200
        /*05c8*/ 	.word	0x000000ff
        /*05cc*/ 	.word	0x00000000
        /*05d0*/ 	.short	0x0101
        /*05d2*/ 	.byte	0x1d
	.zero		1


	//   ....[79]....
        /*05d4*/ 	.word	0x00004210
        /*05d8*/ 	.word	0x000000ff
        /*05dc*/ 	.word	0x00000160
        /*05e0*/ 	.short	0x010a
        /*05e2*/ 	.byte	0x17
	.zero		1


	//   ....[80]....
        /*05e4*/ 	.word	0x000042a0
        /*05e8*/ 	.word	0x000000ff
        /*05ec*/ 	.word	0x00000000
        /*05f0*/ 	.short	0x010a
        /*05f2*/ 	.byte	0x04
	.zero		1


	//   ....[81]....
        /*05f4*/ 	.word	0x00004340
        /*05f8*/ 	.word	0x000000ff
        /*05fc*/ 	.word	0x00000000
        /*0600*/ 	.short	0x010a
        /*0602*/ 	.byte	0x0f
	.zero		1


	//   ....[82]....
        /*0604*/ 	.word	0x00004480
        /*0608*/ 	.word	0x000000ff
        /*060c*/ 	.word	0x00000000
        /*0610*/ 	.short	0x010a
        /*0612*/ 	.byte	0x04
	.zero		1


	//   ....[83]....
        /*0614*/ 	.word	0x000046a0
        /*0618*/ 	.word	0x000000ff
        /*061c*/ 	.word	0x00000000
        /*0620*/ 	.short	0x010a
        /*0622*/ 	.byte	0x04
	.zero		1


	//   ....[84]....
        /*0624*/ 	.word	0x00004730
        /*0628*/ 	.word	0x000000ff
        /*062c*/ 	.word	0x00000000
        /*0630*/ 	.short	0x010a
        /*0632*/ 	.byte	0x04
	.zero		1


	//   ....[85]....
        /*0634*/ 	.word	0x00004ee0
        /*0638*/ 	.word	0x000000ff
        /*063c*/ 	.word	0x00000140
        /*0640*/ 	.short	0x010a
        /*0642*/ 	.byte	0x16
	.zero		1


	//   ....[86]....
        /*0644*/ 	.word	0x00004f80
        /*0648*/ 	.word	0x000000ff
        /*064c*/ 	.word	0x00000000
        /*0650*/ 	.short	0x0101
        /*0652*/ 	.byte	0x2e
	.zero		1


	//   ....[87]....
        /*0654*/ 	.word	0x000054b0
        /*0658*/ 	.word	0x000000ff
        /*065c*/ 	.word	0x00000138
        /*0660*/ 	.short	0x010a
        /*0662*/ 	.byte	0x16
	.zero		1


	//   ....[88]....
        /*0664*/ 	.word	0x00005aa0
        /*0668*/ 	.word	0x000000ff
        /*066c*/ 	.word	0x00000120
        /*0670*/ 	.short	0x010a
        /*0672*/ 	.byte	0x16
	.zero		1


	//   ....[89]....
        /*0674*/ 	.word	0x00005c30
        /*0678*/ 	.word	0x000000ff
        /*067c*/ 	.word	0x00000110
        /*0680*/ 	.short	0x010b
        /*0682*/ 	.byte	0x16
	.zero		1


	//   ....[90]....
        /*0684*/ 	.word	0x00005c40
        /*0688*/ 	.word	0x000000ff
        /*068c*/ 	.word	0x00000000
        /*0690*/ 	.short	0x0101
        /*0692*/ 	.byte	0x31
	.zero		1


	//   ....[91]....
        /*0694*/ 	.word	0x00005c50
        /*0698*/ 	.word	0x000000ff
        /*069c*/ 	.word	0x00000128
        /*06a0*/ 	.short	0x010a
        /*06a2*/ 	.byte	0x16
	.zero		1


	//   ....[92]....
        /*06a4*/ 	.word	0x00005dd0
        /*06a8*/ 	.word	0x000000ff
        /*06ac*/ 	.word	0x00000118
        /*06b0*/ 	.short	0x010b
        /*06b2*/ 	.byte	0x16
	.zero		1


	//   ....[93]....
        /*06b4*/ 	.word	0x00005de0
        /*06b8*/ 	.word	0x000000ff
        /*06bc*/ 	.word	0x00000000
        /*06c0*/ 	.short	0x0101
        /*06c2*/ 	.byte	0x30
	.zero		1


	//   ....[94]....
        /*06c4*/ 	.word	0x00005e10
        /*06c8*/ 	.word	0x000000ff
        /*06cc*/ 	.word	0x00000120
        /*06d0*/ 	.short	0x010a
        /*06d2*/ 	.byte	0x16
	.zero		1


	//   ....[95]....
        /*06d4*/ 	.word	0x00005e50
        /*06d8*/ 	.word	0x00000000
        /*06dc*/ 	.word	0x00000128
        /*06e0*/ 	.short	0x010a
        /*06e2*/ 	.byte	0xff
	.zero		1


	//   ....[96]....
        /*06e4*/ 	.word	0x000061f0
        /*06e8*/ 	.word	0x000000ff
        /*06ec*/ 	.word	0x00000140
        /*06f0*/ 	.short	0x010a
        /*06f2*/ 	.byte	0x31
	.zero		1


	//   ....[97]....
        /*06f4*/ 	.word	0x000062b0
        /*06f8*/ 	.word	0x000000ff
        /*06fc*/ 	.word	0x00000000
        /*0700*/ 	.short	0x0101
        /*0702*/ 	.byte	0x04
	.zero		1


	//   ....[98]....
        /*0704*/ 	.word	0x000074b0
        /*0708*/ 	.word	0x00000000
        /*070c*/ 	.word	0x00000110
        /*0710*/ 	.short	0x010a
        /*0712*/ 	.byte	0xff
	.zero		1


	//   ....[99]....
        /*0714*/ 	.word	0x000074f0
        /*0718*/ 	.word	0x00000067
        /*071c*/ 	.word	0x00000150
        /*0720*/ 	.short	0x010a
        /*0722*/ 	.byte	0xff
	.zero		1


	//   ....[100]....
        /*0724*/ 	.word	0x000075e0
        /*0728*/ 	.word	0x00000000
        /*072c*/ 	.word	0x00000110
        /*0730*/ 	.short	0x010a
        /*0732*/ 	.byte	0xff
	.zero		1


	//   ....[101]....
        /*0734*/ 	.word	0x00007710
        /*0738*/ 	.word	0x00000002
        /*073c*/ 	.word	0x00000000
        /*0740*/ 	.short	0x0101
        /*0742*/ 	.byte	0xff
	.zero		1


	//   ....[102]....
        /*0744*/ 	.word	0x00007770
        /*0748*/ 	.word	0x00000067
        /*074c*/ 	.word	0x00000150
        /*0750*/ 	.short	0x010a
        /*0752*/ 	.byte	0xff
	.zero		1


	//   ....[103]....
        /*0754*/ 	.word	0x000082e0
        /*0758*/ 	.word	0x0000006f
        /*075c*/ 	.word	0x00000110
        /*0760*/ 	.short	0x010a
        /*0762*/ 	.byte	0xff
	.zero		1


	//   ....[104]....
        /*0764*/ 	.word	0x000083b0
        /*0768*/ 	.word	0x0000006f
        /*076c*/ 	.word	0x00000110
        /*0770*/ 	.short	0x010a
        /*0772*/ 	.byte	0xff
	.zero		1


	//   ....[105]....
        /*0774*/ 	.word	0x000084c0
        /*0778*/ 	.word	0x00000000
        /*077c*/ 	.word	0x00000000
        /*0780*/ 	.short	0x0101
        /*0782*/ 	.byte	0xff
	.zero		1


	//   ....[106]....
        /*0784*/ 	.word	0x00008950
        /*0788*/ 	.word	0x000000ff
        /*078c*/ 	.word	0x00000000
        /*0790*/ 	.short	0x0101
        /*0792*/ 	.byte	0x04
	.zero		1


	//   ....[107]....
        /*0794*/ 	.word	0x00009140
        /*0798*/ 	.word	0x00000000
        /*079c*/ 	.word	0x00000088
        /*07a0*/ 	.short	0x010a
        /*07a2*/ 	.byte	0xff
	.zero		1


	//   ....[108]....
        /*07a4*/ 	.word	0x000091a0
        /*07a8*/ 	.word	0x00000000
        /*07ac*/ 	.word	0x00000088
        /*07b0*/ 	.short	0x010a
        /*07b2*/ 	.byte	0xff
	.zero		1


	//   ....[109]....
        /*07b4*/ 	.word	0x00009200
        /*07b8*/ 	.word	0x00000000
        /*07bc*/ 	.word	0x00000140
        /*07c0*/ 	.short	0x010a
        /*07c2*/ 	.byte	0xff
	.zero		1


	//   ....[110]....
        /*07c4*/ 	.word	0x00009260
        /*07c8*/ 	.word	0x00000000
        /*07cc*/ 	.word	0x00000000
        /*07d0*/ 	.short	0x010a
        /*07d2*/ 	.byte	0xff
	.zero		1


	//   ....[111]....
        /*07d4*/ 	.word	0x000092c0
        /*07d8*/ 	.word	0x00000000
        /*07dc*/ 	.word	0x00000000
        /*07e0*/ 	.short	0x010a
        /*07e2*/ 	.byte	0xff
	.zero		1


	//   ....[112]....
        /*07e4*/ 	.word	0x00009320
        /*07e8*/ 	.word	0x00000000
        /*07ec*/ 	.word	0x00000000
        /*07f0*/ 	.short	0x010a
        /*07f2*/ 	.byte	0xff
	.zero		1


	//   ....[113]....
        /*07f4*/ 	.word	0x00009380
        /*07f8*/ 	.word	0x00000000
        /*07fc*/ 	.word	0x00000000
        /*0800*/ 	.short	0x010a
        /*0802*/ 	.byte	0xff
	.zero		1


	//   ....[114]....
        /*0804*/ 	.word	0x000093e0
        /*0808*/ 	.word	0x00000000
        /*080c*/ 	.word	0x00000000
        /*0810*/ 	.short	0x010a
        /*0812*/ 	.byte	0xff
	.zero		1


	//   ....[115]....
        /*0814*/ 	.word	0x00009440
        /*0818*/ 	.word	0x00000000
        /*081c*/ 	.word	0x00000000
        /*0820*/ 	.short	0x010a
        /*0822*/ 	.byte	0xff
	.zero		1


	//   ....[116]....
        /*0824*/ 	.word	0x000094a0
        /*0828*/ 	.word	0x00000000
        /*082c*/ 	.word	0x00000000
        /*0830*/ 	.short	0x010a
        /*0832*/ 	.byte	0xff
	.zero		1


	//   ....[117]....
        /*0834*/ 	.word	0x00009500
        /*0838*/ 	.word	0x00000000
        /*083c*/ 	.word	0x00000000
        /*0840*/ 	.short	0x010a
        /*0842*/ 	.byte	0xff
	.zero		1


	//   ....[118]....
        /*0844*/ 	.word	0x00009560
        /*0848*/ 	.word	0x00000000
        /*084c*/ 	.word	0x00000000
        /*0850*/ 	.short	0x010a
        /*0852*/ 	.byte	0xff
	.zero		1


	//   ....[119]....
        /*0854*/ 	.word	0x000095c0
        /*0858*/ 	.word	0x00000000
        /*085c*/ 	.word	0x00000000
        /*0860*/ 	.short	0x010a
        /*0862*/ 	.byte	0xff
	.zero		1


	//   ....[120]....
        /*0864*/ 	.word	0x00009620
        /*0868*/ 	.word	0x00000000
        /*086c*/ 	.word	0x00000000
        /*0870*/ 	.short	0x010a
        /*0872*/ 	.byte	0xff
	.zero		1


	//   ....[121]....
        /*0874*/ 	.word	0x00009680
        /*0878*/ 	.word	0x00000000
        /*087c*/ 	.word	0x00000000
        /*0880*/ 	.short	0x010a
        /*0882*/ 	.byte	0xff
	.zero		1


	//   ....[122]....
        /*0884*/ 	.word	0x000096e0
        /*0888*/ 	.word	0x00000000
        /*088c*/ 	.word	0x00000000
        /*0890*/ 	.short	0x010a
        /*0892*/ 	.byte	0xff
	.zero		1


	//   ....[123]....
        /*0894*/ 	.word	0x00009740
        /*0898*/ 	.word	0x00000000
        /*089c*/ 	.word	0x00000000
        /*08a0*/ 	.short	0x010a
        /*08a2*/ 	.byte	0xff
	.zero		1


	//   ....[124]....
        /*08a4*/ 	.word	0x000097a0
        /*08a8*/ 	.word	0x00000000
        /*08ac*/ 	.word	0x00000000
        /*08b0*/ 	.short	0x010a
        /*08b2*/ 	.byte	0xff
	.zero		1


	//   ....[125]....
        /*08b4*/ 	.word	0x00009800
        /*08b8*/ 	.word	0x00000000
        /*08bc*/ 	.word	0x00000000
        /*08c0*/ 	.short	0x010a
        /*08c2*/ 	.byte	0xff
	.zero		1


	//   ....[126]....
        /*08c4*/ 	.word	0x00009860
        /*08c8*/ 	.word	0x00000004
        /*08cc*/ 	.word	0x00000148
        /*08d0*/ 	.short	0x010a
        /*08d2*/ 	.byte	0xff
	.zero		1


	//   ....[127]....
        /*08d4*/ 	.word	0x000098c0
        /*08d8*/ 	.word	0x00000004
        /*08dc*/ 	.word	0x00000140
        /*08e0*/ 	.short	0x010a
        /*08e2*/ 	.byte	0xff
	.zero		1


	//   ....[128]....
        /*08e4*/ 	.word	0x00009920
        /*08e8*/ 	.word	0x00000000
        /*08ec*/ 	.word	0x00000140
        /*08f0*/ 	.short	0x010a
        /*08f2*/ 	.byte	0xff
	.zero		1


	//   ....[129]....
        /*08f4*/ 	.word	0x00009980
        /*08f8*/ 	.word	0x00000005
        /*08fc*/ 	.word	0x00000160
        /*0900*/ 	.short	0x010a
        /*0902*/ 	.byte	0xff
	.zero		1


	//   ....[130]....
        /*0904*/ 	.word	0x000099e0
        /*0908*/ 	.word	0x00000000
        /*090c*/ 	.word	0x00000000
        /*0910*/ 	.short	0x010a
        /*0912*/ 	.byte	0xff
	.zero		1


	//   ....[131]....
        /*0914*/ 	.word	0x00009a40
        /*0918*/ 	.word	0x00000000
        /*091c*/ 	.word	0x00000000
        /*0920*/ 	.short	0x010a
        /*0922*/ 	.byte	0xff
	.zero		1


	//   ....[132]....
        /*0924*/ 	.word	0x00009aa0
        /*0928*/ 	.word	0x00000000
        /*092c*/ 	.word	0x00000000
        /*0930*/ 	.short	0x010a
        /*0932*/ 	.byte	0xff
	.zero		1


	//   ....[133]....
        /*0934*/ 	.word	0x00009b00
        /*0938*/ 	.word	0x00000000
        /*093c*/ 	.word	0x00000140
        /*0940*/ 	.short	0x010a
        /*0942*/ 	.byte	0xff
	.zero		1


	//   ....[134]....
        /*0944*/ 	.word	0x00009b60
        /*0948*/ 	.word	0x00000003
        /*094c*/ 	.word	0x00000138
        /*0950*/ 	.short	0x010a
        /*0952*/ 	.byte	0xff
	.zero		1


	//   ....[135]....
        /*0954*/ 	.word	0x00009bc0
        /*0958*/ 	.word	0x00000000
        /*095c*/ 	.word	0x00000120
        /*0960*/ 	.short	0x010a
        /*0962*/ 	.byte	0xff
	.zero		1


	//   ....[136]....
        /*0964*/ 	.word	0x00009c20
        /*0968*/ 	.word	0x00000000
        /*096c*/ 	.word	0x00000128
        /*0970*/ 	.short	0x010a
        /*0972*/ 	.byte	0xff
	.zero		1


	//   ....[137]....
        /*0974*/ 	.word	0x00009c80
        /*0978*/ 	.word	0x00000000
        /*097c*/ 	.word	0x00000120
        /*0980*/ 	.short	0x010a
        /*0982*/ 	.byte	0xff
	.zero		1


	//   ....[138]....
        /*0984*/ 	.word	0x00009ce0
        /*0988*/ 	.word	0x00000000
        /*098c*/ 	.word	0x00000140
        /*0990*/ 	.short	0x010a
        /*0992*/ 	.byte	0xff
	.zero		1


	//   ....[139]....
        /*0994*/ 	.word	0x00009d30
        /*0998*/ 	.word	0x00000000
        /*099c*/ 	.word	0x00000110
        /*09a0*/ 	.short	0x010a
        /*09a2*/ 	.byte	0xff
	.zero		1


	//   ....[140]....
        /*09a4*/ 	.word	0x00009d80
        /*09a8*/ 	.word	0x00000067
        /*09ac*/ 	.word	0x00000150
        /*09b0*/ 	.short	0x010a
        /*09b2*/ 	.byte	0xff
	.zero		1


	//   ....[141]....
        /*09b4*/ 	.word	0x00009dd0
        /*09b8*/ 	.word	0x0000006f
        /*09bc*/ 	.word	0x00000110
        /*09c0*/ 	.short	0x010a
        /*09c2*/ 	.byte	0xff
	.zero		1


	//----- nvinfo : EIATTR_NUM_MBARRIERS
	.align		4
.L_47:
        /*09c4*/ 	.byte	0x03, 0x38
        /*09c6*/ 	.short	0x002e


	//----- nvinfo : EIATTR_EXIT_INSTR_OFFSETS
	.align		4
        /*09c8*/ 	.byte	0x04, 0x1c
        /*09ca*/ 	.short	(.L_49 - .L_48)


	//   ....[0]....
.L_48:
        /*09cc*/ 	.word	0x00003970


	//   ....[1]....
        /*09d0*/ 	.word	0x00003c20


	//   ....[2]....
        /*09d4*/ 	.word	0x00003c80


	//   ....[3]....
        /*09d8*/ 	.word	0x000049a0


	//   ....[4]....
        /*09dc*/ 	.word	0x00005e80


	//   ....[5]....
        /*09e0*/ 	.word	0x00005ec0


	//   ....[6]....
        /*09e4*/ 	.word	0x00009120


	//----- nvinfo : EIATTR_MAX_THREADS
	.align		4
.L_49:
        /*09e8*/ 	.byte	0x04, 0x05
        /*09ea*/ 	.short	(.L_51 - .L_50)
.L_50:
        /*09ec*/ 	.word	0x00000100
        /*09f0*/ 	.word	0x00000001
        /*09f4*/ 	.word	0x00000001


	//----- nvinfo : EIATTR_CRS_STACK_SIZE
	.align		4
.L_51:
        /*09f8*/ 	.byte	0x04, 0x1e
        /*09fa*/ 	.short	(.L_53 - .L_52)
.L_52:
        /*09fc*/ 	.word	0x00000000


	//----- nvinfo : EIATTR_CBANK_PARAM_SIZE
	.align		4
.L_53:
        /*0a00*/ 	.byte	0x03, 0x19
        /*0a02*/ 	.short	0x0900


	//----- nvinfo : EIATTR_PARAM_CBANK
	.align		4
        /*0a04*/ 	.byte	0x04, 0x0a
        /*0a06*/ 	.short	(.L_55 - .L_54)
	.align		4
.L_54:
        /*0a08*/ 	.word	index@(.nv.constant0._ZN7cutlass13device_kernelINS_4conv6kernel13ConvUniversalINS1_16ConvProblemShapeILNS1_8OperatorE2ELi3EEENS1_10collective14CollectiveConvINS1_47MainloopSm100TmaUmmaWarpSpecializedImplicitGemmILS5_2ELi17ELi3ELi1ELi2EN4cute5tupleIJNSA_1CILi1EEESD_SD_EEEEENSB_IJNSC_ILi64EEENSB_IJNSC_ILi128EEEEEENSB_IJSG_EEEEEENS_12float_e4m3_tESL_NSA_8TiledMMAINSA_8MMA_AtomIJNSA_10MMA_TraitsINSA_19SM100_MMA_F8F6F4_SSEJSL_SL_fSG_SH_NSA_17integral_constantINSA_4UMMA5MajorELSS_1EEEST_NSQ_INSR_7ScaleInELSU_0EEESV_EEEEEENSA_6LayoutISE_NSB_IJNSC_ILi0EEESZ_SZ_EEEEENSB_IJNSA_10UnderscoreES12_S12_EEEEENS7_6detail27Sm100ImplicitGemmTileTraitsINSA_13SM90_TMA_LOADENSA_14ComposedLayoutINSA_7SwizzleILi2ELi4ELi3EEENSA_18smem_ptr_flag_bitsILi8EEENSY_INSB_IJSG_NSC_ILi8EEEEEENSB_IJSD_SG_EEEEEEEvEENS16_INSA_20SM90_TMA_LOAD_IM2COLENS18_INS19_ILi3ELi4ELi3EEES1C_NSY_INSB_IJSH_S1D_EEENSB_IJSD_SH_EEEEEEEvEEEENS_8epilogue10collective18CollectiveEpilogueINS1R_23Sm100TmaWarpSpecializedILi2ELi2ELi32ELb0ELb0EEEJSK_NSB_IJNSY_ISG_SD_EES1W_EEESL_NSB_IJlNSB_IJSD_lllEEESZ_EEESL_S1Z_NS1R_6fusion15FusionCallbacksIS1V_NS20_17LinearCombinationISL_fSL_fLNS_15FloatRoundStyleE2EEESK_S1X_JEEENSA_5SM1004TMEM4LOAD26SM100_TMEM_LOAD_16dp32b32xES17_NS18_IS1A_S1C_NSY_INSB_IJS1D_SG_EEENSB_IJSG_SD_EEEEEEENSA_39AutoVectorizingCopyWithAssumedAlignmentILi128EEENSA_14SM90_TMA_STOREES2D_S2F_S2F_EEEvvEEEEvNT_6ParamsE)
        /*0a0c*/ 	.short	0x0380
        /*0a0e*/ 	.short	0x0900


	//----- nvinfo : EIATTR_SW_WAR
	.align		4
.L_55:
        /*0a10*/ 	.byte	0x04, 0x36
        /*0a12*/ 	.short	(.L_57 - .L_56)
.L_56:
        /*0a14*/ 	.word	0x00000008
.L_57:


//--------------------- .nv.callgraph             --------------------------
	.section	.nv.callgraph,"",@"SHT_CUDA_CALLGRAPH"
	.align	4
	.sectionentsize	8
	.align		4
        /*0000*/ 	.word	0x00000000
	.align		4
        /*0004*/ 	.word	0xffffffff
	.align		4
        /*0008*/ 	.word	index@(_ZN7cutlass13device_kernelINS_4conv6kernel13ConvUniversalINS1_16ConvProblemShapeILNS1_8OperatorE2ELi3EEENS1_10collective14CollectiveConvINS1_47MainloopSm100TmaUmmaWarpSpecializedImplicitGemmILS5_2ELi17ELi3ELi1ELi2EN4cute5tupleIJNSA_1CILi1EEESD_SD_EEEEENSB_IJNSC_ILi64EEENSB_IJNSC_ILi128EEEEEENSB_IJSG_EEEEEENS_12float_e4m3_tESL_NSA_8TiledMMAINSA_8MMA_AtomIJNSA_10MMA_TraitsINSA_19SM100_MMA_F8F6F4_SSEJSL_SL_fSG_SH_NSA_17integral_constantINSA_4UMMA5MajorELSS_1EEEST_NSQ_INSR_7ScaleInELSU_0EEESV_EEEEEENSA_6LayoutISE_NSB_IJNSC_ILi0EEESZ_SZ_EEEEENSB_IJNSA_10UnderscoreES12_S12_EEEEENS7_6detail27Sm100ImplicitGemmTileTraitsINSA_13SM90_TMA_LOADENSA_14ComposedLayoutINSA_7SwizzleILi2ELi4ELi3EEENSA_18smem_ptr_flag_bitsILi8EEENSY_INSB_IJSG_NSC_ILi8EEEEEENSB_IJSD_SG_EEEEEEEvEENS16_INSA_20SM90_TMA_LOAD_IM2COLENS18_INS19_ILi3ELi4ELi3EEES1C_NSY_INSB_IJSH_S1D_EEENSB_IJSD_SH_EEEEEEEvEEEENS_8epilogue10collective18CollectiveEpilogueINS1R_23Sm100TmaWarpSpecializedILi2ELi2ELi32ELb0ELb0EEEJSK_NSB_IJNSY_ISG_SD_EES1W_EEESL_NSB_IJlNSB_IJSD_lllEEESZ_EEESL_S1Z_NS1R_6fusion15FusionCallbacksIS1V_NS20_17LinearCombinationISL_fSL_fLNS_15FloatRoundStyleE2EEESK_S1X_JEEENSA_5SM1004TMEM4LOAD26SM100_TMEM_LOAD_16dp32b32xES17_NS18_IS1A_S1C_NSY_INSB_IJS1D_SG_EEENSB_IJSG_SD_EEEEEEENSA_39AutoVectorizingCopyWithAssumedAlignmentILi128EEENSA_14SM90_TMA_STOREES2D_S2F_S2F_EEEvvEEEEvNT_6ParamsE)
	.align		4
        /*000c*/ 	.word	index@(__assertfail)
	.align		4
        /*0010*/ 	.word	0x00000000
	.align		4
        /*0014*/ 	.word	0xfffffffe
	.align		4
        /*0018*/ 	.word	0x00000000
	.align		4
        /*001c*/ 	.word	0xfffffffd
	.align		4
        /*0020*/ 	.word	0x00000000
	.align		4
        /*0024*/ 	.word	0xfffffffc


//--------------------- .nv.constant4             --------------------------
	.section	.nv.constant4,"a",@progbits
	.align	8
	.align		8
.nv.constant4:
        /*0000*/ 	.dword	__assertfail
	.align		8
        /*0008*/ 	.dword	__unnamed_1
	.align		8
        /*0010*/ 	.dword	__unnamed_2
	.align		8
        /*0018*/ 	.dword	_ZN39_INTERNAL_02437593_4_k_cu_ee9fd984_43734cuda3std3__45__cpo5beginE
	.align		8
        /*0020*/ 	.dword	_ZN39_INTERNAL_02437593_4_k_cu_ee9fd984_43734cuda3std3__45__cpo3endE
	.align		8
        /*0028*/ 	.dword	_ZN39_INTERNAL_02437593_4_k_cu_ee9fd984_43734cuda3std3__45__cpo6cbeginE
	.align		8
        /*0030*/ 	.dword	_ZN39_INTERNAL_02437593_4_k_cu_ee9fd984_43734cuda3std3__45__cpo4cendE
	.align		8
        /*0038*/ 	.dword	_ZN39_INTERNAL_02437593_4_k_cu_ee9fd984_43734cuda3std3__441_GLOBAL__N__02437593_4_k_cu_ee9fd984_43736ignoreE
	.align		8
        /*0040*/ 	.dword	_ZN39_INTERNAL_02437593_4_k_cu_ee9fd984_43734cuda3std3__419piecewise_constructE
	.align		8
        /*0048*/ 	.dword	_ZN39_INTERNAL_02437593_4_k_cu_ee9fd984_43734cuda3std3__48in_placeE
	.align		8
        /*0050*/ 	.dword	_ZN39_INTERNAL_02437593_4_k_cu_ee9fd984_43734cuda3std6ranges3__45__cpo4swapE
	.align		8
        /*0058*/ 	.dword	_ZN39_INTERNAL_02437593_4_k_cu_ee9fd984_43734cuda3std6ranges3__45__cpo9iter_moveE
	.align		8
        /*0060*/ 	.dword	_ZN39_INTERNAL_02437593_4_k_cu_ee9fd984_43734cute7productE
	.align		8
        /*0068*/ 	.dword	_ZN39_INTERNAL_02437593_4_k_cu_ee9fd984_43734cute1_E
	.align		8
        /*0070*/ 	.dword	$str$27
	.align		8
        /*0078*/ 	.dword	$str$28
	.align		8
        /*0080*/ 	.dword	$str$29
	.align		8
        /*0088*/ 	.dword	$str$30


//--------------------- .text._ZN7cutlass13device_kernelINS_4conv6kernel13ConvUniversalINS1_16ConvProblemShapeILNS1_8OperatorE2ELi3EEENS1_10collective14CollectiveConvINS1_47MainloopSm100TmaUmmaWarpSpecializedImplicitGemmILS5_2ELi17ELi3ELi1ELi2EN4cute5tupleIJNSA_1CILi1EEESD_SD_EEEEENSB_IJNSC_ILi64EEENSB_IJNSC_ILi128EEEEEENSB_IJSG_EEEEEENS_12float_e4m3_tESL_NSA_8TiledMMAINSA_8MMA_AtomIJNSA_10MMA_TraitsINSA_19SM100_MMA_F8F6F4_SSEJSL_SL_fSG_SH_NSA_17integral_constantINSA_4UMMA5MajorELSS_1EEEST_NSQ_INSR_7ScaleInELSU_0EEESV_EEEEEENSA_6LayoutISE_NSB_IJNSC_ILi0EEESZ_SZ_EEEEENSB_IJNSA_10UnderscoreES12_S12_EEEEENS7_6detail27Sm100ImplicitGemmTileTraitsINSA_13SM90_TMA_LOADENSA_14ComposedLayoutINSA_7SwizzleILi2ELi4ELi3EEENSA_18smem_ptr_flag_bitsILi8EEENSY_INSB_IJSG_NSC_ILi8EEEEEENSB_IJSD_SG_EEEEEEEvEENS16_INSA_20SM90_TMA_LOAD_IM2COLENS18_INS19_ILi3ELi4ELi3EEES1C_NSY_INSB_IJSH_S1D_EEENSB_IJSD_SH_EEEEEEEvEEEENS_8epilogue10collective18CollectiveEpilogueINS1R_23Sm100TmaWarpSpecializedILi2ELi2ELi32ELb0ELb0EEEJSK_NSB_IJNSY_ISG_SD_EES1W_EEESL_NSB_IJlNSB_IJSD_lllEEESZ_EEESL_S1Z_NS1R_6fusion15FusionCallbacksIS1V_NS20_17LinearCombinationISL_fSL_fLNS_15FloatRoundStyleE2EEESK_S1X_JEEENSA_5SM1004TMEM4LOAD26SM100_TMEM_LOAD_16dp32b32xES17_NS18_IS1A_S1C_NSY_INSB_IJS1D_SG_EEENSB_IJSG_SD_EEEEEEENSA_39AutoVectorizingCopyWithAssumedAlignmentILi128EEENSA_14SM90_TMA_STOREES2D_S2F_S2F_EEEvvEEEEvNT_6ParamsE --------------------------
	.section	.text._ZN7cutlass13device_kernelINS_4conv6kernel13ConvUniversalINS1_16ConvProblemShapeILNS1_8OperatorE2ELi3EEENS1_10collective14CollectiveConvINS1_47MainloopSm100TmaUmmaWarpSpecializedImplicitGemmILS5_2ELi17ELi3ELi1ELi2EN4cute5tupleIJNSA_1CILi1EEESD_SD_EEEEENSB_IJNSC_ILi64EEENSB_IJNSC_ILi128EEEEEENSB_IJSG_EEEEEENS_12float_e4m3_tESL_NSA_8TiledMMAINSA_8MMA_AtomIJNSA_10MMA_TraitsINSA_19SM100_MMA_F8F6F4_SSEJSL_SL_fSG_SH_NSA_17integral_constantINSA_4UMMA5MajorELSS_1EEEST_NSQ_INSR_7ScaleInELSU_0EEESV_EEEEEENSA_6LayoutISE_NSB_IJNSC_ILi0EEESZ_SZ_EEEEENSB_IJNSA_10UnderscoreES12_S12_EEEEENS7_6detail27Sm100ImplicitGemmTileTraitsINSA_13SM90_TMA_LOADENSA_14ComposedLayoutINSA_7SwizzleILi2ELi4ELi3EEENSA_18smem_ptr_flag_bitsILi8EEENSY_INSB_IJSG_NSC_ILi8EEEEEENSB_IJSD_SG_EEEEEEEvEENS16_INSA_20SM90_TMA_LOAD_IM2COLENS18_INS19_ILi3ELi4ELi3EEES1C_NSY_INSB_IJSH_S1D_EEENSB_IJSD_SH_EEEEEEEvEEEENS_8epilogue10collective18CollectiveEpilogueINS1R_23Sm100TmaWarpSpecializedILi2ELi2ELi32ELb0ELb0EEEJSK_NSB_IJNSY_ISG_SD_EES1W_EEESL_NSB_IJlNSB_IJSD_lllEEESZ_EEESL_S1Z_NS1R_6fusion15FusionCallbacksIS1V_NS20_17LinearCombinationISL_fSL_fLNS_15FloatRoundStyleE2EEESK_S1X_JEEENSA_5SM1004TMEM4LOAD26SM100_TMEM_LOAD_16dp32b32xES17_NS18_IS1A_S1C_NSY_INSB_IJS1D_SG_EEENSB_IJSG_SD_EEEEEEENSA_39AutoVectorizingCopyWithAssumedAlignmentILi128EEENSA_14SM90_TMA_STOREES2D_S2F_S2F_EEEvvEEEEvNT_6ParamsE,"ax",@progbits
	.align	128
.text._ZN7cutlass13device_kernelINS_4conv6kernel13ConvUniversalINS1_16ConvProblemShapeILNS1_8OperatorE2ELi3EEENS1_10collective14CollectiveConvINS1_47MainloopSm100TmaUmmaWarpSpecializedImplicitGemmILS5_2ELi17ELi3ELi1ELi2EN4cute5tupleIJNSA_1CILi1EEESD_SD_EEEEENSB_IJNSC_ILi64EEENSB_IJNSC_ILi128EEEEEENSB_IJSG_EEEEEENS_12float_e4m3_tESL_NSA_8TiledMMAINSA_8MMA_AtomIJNSA_10MMA_TraitsINSA_19SM100_MMA_F8F6F4_SSEJSL_SL_fSG_SH_NSA_17integral_constantINSA_4UMMA5MajorELSS_1EEEST_NSQ_INSR_7ScaleInELSU_0EEESV_EEEEEENSA_6LayoutISE_NSB_IJNSC_ILi0EEESZ_SZ_EEEEENSB_IJNSA_10UnderscoreES12_S12_EEEEENS7_6detail27Sm100ImplicitGemmTileTraitsINSA_13SM90_TMA_LOADENSA_14ComposedLayoutINSA_7SwizzleILi2ELi4ELi3EEENSA_18smem_ptr_flag_bitsILi8EEENSY_INSB_IJSG_NSC_ILi8EEEEEENSB_IJSD_SG_EEEEEEEvEENS16_INSA_20SM90_TMA_LOAD_IM2COLENS18_INS19_ILi3ELi4ELi3EEES1C_NSY_INSB_IJSH_S1D_EEENSB_IJSD_SH_EEEEEEEvEEEENS_8epilogue10collective18CollectiveEpilogueINS1R_23Sm100TmaWarpSpecializedILi2ELi2ELi32ELb0ELb0EEEJSK_NSB_IJNSY_ISG_SD_EES1W_EEESL_NSB_IJlNSB_IJSD_lllEEESZ_EEESL_S1Z_NS1R_6fusion15FusionCallbacksIS1V_NS20_17LinearCombinationISL_fSL_fLNS_15FloatRoundStyleE2EEESK_S1X_JEEENSA_5SM1004TMEM4LOAD26SM100_TMEM_LOAD_16dp32b32xES17_NS18_IS1A_S1C_NSY_INSB_IJS1D_SG_EEENSB_IJSG_SD_EEEEEEENSA_39AutoVectorizingCopyWithAssumedAlignmentILi128EEENSA_14SM90_TMA_STOREES2D_S2F_S2F_EEEvvEEEEvNT_6ParamsE:
        .type           _ZN7cutlass13device_kernelINS_4conv6kernel13ConvUniversalINS1_16ConvProblemShapeILNS1_8OperatorE2ELi3EEENS1_10collective14CollectiveConvINS1_47MainloopSm100TmaUmmaWarpSpecializedImplicitGemmILS5_2ELi17ELi3ELi1ELi2EN4cute5tupleIJNSA_1CILi1EEESD_SD_EEEEENSB_IJNSC_ILi64EEENSB_IJNSC_ILi128EEEEEENSB_IJSG_EEEEEENS_12float_e4m3_tESL_NSA_8TiledMMAINSA_8MMA_AtomIJNSA_10MMA_TraitsINSA_19SM100_MMA_F8F6F4_SSEJSL_SL_fSG_SH_NSA_17integral_constantINSA_4UMMA5MajorELSS_1EEEST_NSQ_INSR_7ScaleInELSU_0EEESV_EEEEEENSA_6LayoutISE_NSB_IJNSC_ILi0EEESZ_SZ_EEEEENSB_IJNSA_10UnderscoreES12_S12_EEEEENS7_6detail27Sm100ImplicitGemmTileTraitsINSA_13SM90_TMA_LOADENSA_14ComposedLayoutINSA_7SwizzleILi2ELi4ELi3EEENSA_18smem_ptr_flag_bitsILi8EEENSY_INSB_IJSG_NSC_ILi8EEEEEENSB_IJSD_SG_EEEEEEEvEENS16_INSA_20SM90_TMA_LOAD_IM2COLENS18_INS19_ILi3ELi4ELi3EEES1C_NSY_INSB_IJSH_S1D_EEENSB_IJSD_SH_EEEEEEEvEEEENS_8epilogue10collective18CollectiveEpilogueINS1R_23Sm100TmaWarpSpecializedILi2ELi2ELi32ELb0ELb0EEEJSK_NSB_IJNSY_ISG_SD_EES1W_EEESL_NSB_IJlNSB_IJSD_lllEEESZ_EEESL_S1Z_NS1R_6fusion15FusionCallbacksIS1V_NS20_17LinearCombinationISL_fSL_fLNS_15FloatRoundStyleE2EEESK_S1X_JEEENSA_5SM1004TMEM4LOAD26SM100_TMEM_LOAD_16dp32b32xES17_NS18_IS1A_S1C_NSY_INSB_IJS1D_SG_EEENSB_IJSG_SD_EEEEEEENSA_39AutoVectorizingCopyWithAssumedAlignmentILi128EEENSA_14SM90_TMA_STOREES2D_S2F_S2F_EEEvvEEEEvNT_6ParamsE,@function
        .size           _ZN7cutlass13device_kernelINS_4conv6kernel13ConvUniversalINS1_16ConvProblemShapeILNS1_8OperatorE2ELi3EEENS1_10collective14CollectiveConvINS1_47MainloopSm100TmaUmmaWarpSpecializedImplicitGemmILS5_2ELi17ELi3ELi1ELi2EN4cute5tupleIJNSA_1CILi1EEESD_SD_EEEEENSB_IJNSC_ILi64EEENSB_IJNSC_ILi128EEEEEENSB_IJSG_EEEEEENS_12float_e4m3_tESL_NSA_8TiledMMAINSA_8MMA_AtomIJNSA_10MMA_TraitsINSA_19SM100_MMA_F8F6F4_SSEJSL_SL_fSG_SH_NSA_17integral_constantINSA_4UMMA5MajorELSS_1EEEST_NSQ_INSR_7ScaleInELSU_0EEESV_EEEEEENSA_6LayoutISE_NSB_IJNSC_ILi0EEESZ_SZ_EEEEENSB_IJNSA_10UnderscoreES12_S12_EEEEENS7_6detail27Sm100ImplicitGemmTileTraitsINSA_13SM90_TMA_LOADENSA_14ComposedLayoutINSA_7SwizzleILi2ELi4ELi3EEENSA_18smem_ptr_flag_bitsILi8EEENSY_INSB_IJSG_NSC_ILi8EEEEEENSB_IJSD_SG_EEEEEEEvEENS16_INSA_20SM90_TMA_LOAD_IM2COLENS18_INS19_ILi3ELi4ELi3EEES1C_NSY_INSB_IJSH_S1D_EEENSB_IJSD_SH_EEEEEEEvEEEENS_8epilogue10collective18CollectiveEpilogueINS1R_23Sm100TmaWarpSpecializedILi2ELi2ELi32ELb0ELb0EEEJSK_NSB_IJNSY_ISG_SD_EES1W_EEESL_NSB_IJlNSB_IJSD_lllEEESZ_EEESL_S1Z_NS1R_6fusion15FusionCallbacksIS1V_NS20_17LinearCombinationISL_fSL_fLNS_15FloatRoundStyleE2EEESK_S1X_JEEENSA_5SM1004TMEM4LOAD26SM100_TMEM_LOAD_16dp32b32xES17_NS18_IS1A_S1C_NSY_INSB_IJS1D_SG_EEENSB_IJSG_SD_EEEEEEENSA_39AutoVectorizingCopyWithAssumedAlignmentILi128EEENSA_14SM90_TMA_STOREES2D_S2F_S2F_EEEvvEEEEvNT_6ParamsE,(.L_x_173 - _ZN7cutlass13device_kernelINS_4conv6kernel13ConvUniversalINS1_16ConvProblemShapeILNS1_8OperatorE2ELi3EEENS1_10collective14CollectiveConvINS1_47MainloopSm100TmaUmmaWarpSpecializedImplicitGemmILS5_2ELi17ELi3ELi1ELi2EN4cute5tupleIJNSA_1CILi1EEESD_SD_EEEEENSB_IJNSC_ILi64EEENSB_IJNSC_ILi128EEEEEENSB_IJSG_EEEEEENS_12float_e4m3_tESL_NSA_8TiledMMAINSA_8MMA_AtomIJNSA_10MMA_TraitsINSA_19SM100_MMA_F8F6F4_SSEJSL_SL_fSG_SH_NSA_17integral_constantINSA_4UMMA5MajorELSS_1EEEST_NSQ_INSR_7ScaleInELSU_0EEESV_EEEEEENSA_6LayoutISE_NSB_IJNSC_ILi0EEESZ_SZ_EEEEENSB_IJNSA_10UnderscoreES12_S12_EEEEENS7_6detail27Sm100ImplicitGemmTileTraitsINSA_13SM90_TMA_LOADENSA_14ComposedLayoutINSA_7SwizzleILi2ELi4ELi3EEENSA_18smem_ptr_flag_bitsILi8EEENSY_INSB_IJSG_NSC_ILi8EEEEEENSB_IJSD_SG_EEEEEEEvEENS16_INSA_20SM90_TMA_LOAD_IM2COLENS18_INS19_ILi3ELi4ELi3EEES1C_NSY_INSB_IJSH_S1D_EEENSB_IJSD_SH_EEEEEEEvEEEENS_8epilogue10collective18CollectiveEpilogueINS1R_23Sm100TmaWarpSpecializedILi2ELi2ELi32ELb0ELb0EEEJSK_NSB_IJNSY_ISG_SD_EES1W_EEESL_NSB_IJlNSB_IJSD_lllEEESZ_EEESL_S1Z_NS1R_6fusion15FusionCallbacksIS1V_NS20_17LinearCombinationISL_fSL_fLNS_15FloatRoundStyleE2EEESK_S1X_JEEENSA_5SM1004TMEM4LOAD26SM100_TMEM_LOAD_16dp32b32xES17_NS18_IS1A_S1C_NSY_INSB_IJS1D_SG_EEENSB_IJSG_SD_EEEEEEENSA_39AutoVectorizingCopyWithAssumedAlignmentILi128EEENSA_14SM90_TMA_STOREES2D_S2F_S2F_EEEvvEEEEvNT_6ParamsE)
        .other          _ZN7cutlass13device_kernelINS_4conv6kernel13ConvUniversalINS1_16ConvProblemShapeILNS1_8OperatorE2ELi3EEENS1_10collective14CollectiveConvINS1_47MainloopSm100TmaUmmaWarpSpecializedImplicitGemmILS5_2ELi17ELi3ELi1ELi2EN4cute5tupleIJNSA_1CILi1EEESD_SD_EEEEENSB_IJNSC_ILi64EEENSB_IJNSC_ILi128EEEEEENSB_IJSG_EEEEEENS_12float_e4m3_tESL_NSA_8TiledMMAINSA_8MMA_AtomIJNSA_10MMA_TraitsINSA_19SM100_MMA_F8F6F4_SSEJSL_SL_fSG_SH_NSA_17integral_constantINSA_4UMMA5MajorELSS_1EEEST_NSQ_INSR_7ScaleInELSU_0EEESV_EEEEEENSA_6LayoutISE_NSB_IJNSC_ILi0EEESZ_SZ_EEEEENSB_IJNSA_10UnderscoreES12_S12_EEEEENS7_6detail27Sm100ImplicitGemmTileTraitsINSA_13SM90_TMA_LOADENSA_14ComposedLayoutINSA_7SwizzleILi2ELi4ELi3EEENSA_18smem_ptr_flag_bitsILi8EEENSY_INSB_IJSG_NSC_ILi8EEEEEENSB_IJSD_SG_EEEEEEEvEENS16_INSA_20SM90_TMA_LOAD_IM2COLENS18_INS19_ILi3ELi4ELi3EEES1C_NSY_INSB_IJSH_S1D_EEENSB_IJSD_SH_EEEEEEEvEEEENS_8epilogue10collective18CollectiveEpilogueINS1R_23Sm100TmaWarpSpecializedILi2ELi2ELi32ELb0ELb0EEEJSK_NSB_IJNSY_ISG_SD_EES1W_EEESL_NSB_IJlNSB_IJSD_lllEEESZ_EEESL_S1Z_NS1R_6fusion15FusionCallbacksIS1V_NS20_17LinearCombinationISL_fSL_fLNS_15FloatRoundStyleE2EEESK_S1X_JEEENSA_5SM1004TMEM4LOAD26SM100_TMEM_LOAD_16dp32b32xES17_NS18_IS1A_S1C_NSY_INSB_IJS1D_SG_EEENSB_IJSG_SD_EEEEEEENSA_39AutoVectorizingCopyWithAssumedAlignmentILi128EEENSA_14SM90_TMA_STOREES2D_S2F_S2F_EEEvvEEEEvNT_6ParamsE,@"STO_CUDA_ENTRY STV_DEFAULT"
_ZN7cutlass13device_kernelINS_4conv6kernel13ConvUniversalINS1_16ConvProblemShapeILNS1_8OperatorE2ELi3EEENS1_10collective14CollectiveConvINS1_47MainloopSm100TmaUmmaWarpSpecializedImplicitGemmILS5_2ELi17ELi3ELi1ELi2EN4cute5tupleIJNSA_1CILi1EEESD_SD_EEEEENSB_IJNSC_ILi64EEENSB_IJNSC_ILi128EEEEEENSB_IJSG_EEEEEENS_12float_e4m3_tESL_NSA_8TiledMMAINSA_8MMA_AtomIJNSA_10MMA_TraitsINSA_19SM100_MMA_F8F6F4_SSEJSL_SL_fSG_SH_NSA_17integral_constantINSA_4UMMA5MajorELSS_1EEEST_NSQ_INSR_7ScaleInELSU_0EEESV_EEEEEENSA_6LayoutISE_NSB_IJNSC_ILi0EEESZ_SZ_EEEEENSB_IJNSA_10UnderscoreES12_S12_EEEEENS7_6detail27Sm100ImplicitGemmTileTraitsINSA_13SM90_TMA_LOADENSA_14ComposedLayoutINSA_7SwizzleILi2ELi4ELi3EEENSA_18smem_ptr_flag_bitsILi8EEENSY_INSB_IJSG_NSC_ILi8EEEEEENSB_IJSD_SG_EEEEEEEvEENS16_INSA_20SM90_TMA_LOAD_IM2COLENS18_INS19_ILi3ELi4ELi3EEES1C_NSY_INSB_IJSH_S1D_EEENSB_IJSD_SH_EEEEEEEvEEEENS_8epilogue10collective18CollectiveEpilogueINS1R_23Sm100TmaWarpSpecializedILi2ELi2ELi32ELb0ELb0EEEJSK_NSB_IJNSY_ISG_SD_EES1W_EEESL_NSB_IJlNSB_IJSD_lllEEESZ_EEESL_S1Z_NS1R_6fusion15FusionCallbacksIS1V_NS20_17LinearCombinationISL_fSL_fLNS_15FloatRoundStyleE2EEESK_S1X_JEEENSA_5SM1004TMEM4LOAD26SM100_TMEM_LOAD_16dp32b32xES17_NS18_IS1A_S1C_NSY_INSB_IJS1D_SG_EEENSB_IJSG_SD_EEEEEEENSA_39AutoVectorizingCopyWithAssumedAlignmentILi128EEENSA_14SM90_TMA_STOREES2D_S2F_S2F_EEEvvEEEEvNT_6ParamsE:
[----:B------:R-:W1:Y:S01]  /*0000*/  LDC R1, c[0x0][0x37c] ;  /* 0x0000df00ff017b82 */ /* 0x000e620000000800 */
[----:B------:R-:W2:Y:S01]  /*0010*/  S2R R92, SR_TID.X ;  /* 0x00000000005c7919 */ /* 0x000ea20000002100 */
[----:B------:R-:W3:Y:S01]  /*0020*/  LDCU.64 UR8, c[0x0][0x990] ;  /* 0x00013200ff0877ac */ /* 0x000ee20008000a00 */
[----:B-1----:R-:W-:Y:S01]  /*0030*/  VIADD R1, R1, 0xfffffff8 ;  /* 0xfffffff801017836 */ /* 0x002fe20000000000 */
[----:B------:R-:W-:Y:S02]  /*0040*/  PRMT R94, RZ, 0x7610, R94 ;  /* 0x00007610ff5e7816 */ /* 0x000fe4000000005e */
[----:B------:R-:W-:Y:S01]  /*0050*/  ELECT P3, URZ, PT ;  /* 0x0000000000ff782f */ /* 0x000fe20003860000 */
[----:B---3--:R-:W-:-:S04]  /*0060*/  UISETP.NE.U32.AND UP0, UPT, UR8, URZ, UPT ;  /* 0x000000ff0800728c */ /* 0x008fc8000bf05070 */
[----:B------:R-:W-:Y:S01]  /*0070*/  UISETP.NE.AND.EX UP0, UPT, UR9, URZ, UPT, UP0 ;  /* 0x000000ff0900728c */ /* 0x000fe2000bf05300 */
[----:B--2---:R-:W-:-:S05]  /*0080*/  SHF.R.U32.HI R95, RZ, 0x5, R92 ;  /* 0x00000005ff5f7819 */ /* 0x004fca000001165c */
[----:B------:R-:W1:Y:S02]  /*0090*/  SHFL.IDX PT, R0, R95, RZ, 0x1f ;  /* 0x00001fff5f007589 */ /* 0x000e6400000e0000 */
[----:B-1----:R-:W-:Y:S01]  /*00a0*/  R2UR UR18, R0 ;  /* 0x00000000001272ca */ /* 0x002fe200000e0000 */
[----:B------:R-:W-:-:S14]  /*00b0*/  BRA.U UP0, `(.L_x_0) ;  /* 0x0000000100307547 */ /* 0x000fdc000b800000 */
[----:B------:R-:W1:Y:S02]  /*00c0*/  LDCU.64 UR4, c[0x0][0x988] ;  /* 0x00013100ff0477ac */ /* 0x000e640008000a00 */
[----:B-1----:R-:W-:-:S04]  /*00d0*/  UISETP.NE.U32.AND UP0, UPT, UR4, URZ, UPT ;  /* 0x000000ff0400728c */ /* 0x002fc8000bf05070 */
[----:B------:R-:W-:-:S09]  /*00e0*/  UISETP.NE.AND.EX UP0, UPT, UR5, URZ, UPT, UP0 ;  /* 0x000000ff0500728c */ /* 0x000fd2000bf05300 */
[----:B------:R-:W-:Y:S05]  /*00f0*/  BRA.U !UP0, `(.L_x_1) ;  /* 0x0000000108147547 */ /* 0x000fea000b800000 */
[----:B------:R-:W1:Y:S01]  /*0100*/  LDC.64 R2, c[0x0][0x988] ;  /* 0x00026200ff027b82 */ /* 0x000e620000000a00 */
[----:B------:R-:W1:Y:S02]  /*0110*/  LDCU.64 UR4, c[0x0][0x358] ;  /* 0x00006b00ff0477ac */ /* 0x000e640008000a00 */
[----:B-1----:R1:W5:Y:S01]  /*0120*/  LDG.E R41, desc[UR4][R2.64] ;  /* 0x0000000402297981 */ /* 0x002362000c1e1900 */
[----:B------:R-:W-:Y:S01]  /*0130*/  HFMA2 R94, -RZ, RZ, 0, 5.9604644775390625e-08 ;  /* 0x00000001ff5e7431 */ /* 0x000fe200000001ff */
[----:B------:R-:W-:Y:S05]  /*0140*/  BRA `(.L_x_0) ;  /* 0x00000000000c7947 */ /* 0x000fea0003800000 */
.L_x_1:
[----:B------:R-:W1:Y:S01]  /*0150*/  LDCU UR4, c[0x0][0x980] ;  /* 0x00013000ff0477ac */ /* 0x000e620008000800 */
[----:B------:R-:W-:Y:S01]  /*0160*/  HFMA2 R94, -RZ, RZ, 0, 5.9604644775390625e-08 ;  /* 0x00000001ff5e7431 */ /* 0x000fe200000001ff */
[----:B-1----:R-:W-:-:S07]  /*0170*/  MOV R41, UR4 ;  /* 0x0000000400297c02 */ /* 0x002fce0008000f00 */
.L_x_0:
[----:B------:R-:W2:Y:S02]  /*0180*/  LDCU.64 UR4, c[0x0][0x9b0] ;  /* 0x00013600ff0477ac */ /* 0x000ea40008000a00 */
[----:B--2---:R-:W-:-:S04]  /*0190*/  UISETP.NE.U32.AND UP0, UPT, UR4, URZ, UPT ;  /* 0x000000ff0400728c */ /* 0x004fc8000bf05070 */
[----:B------:R-:W-:-:S09]  /*01a0*/  UISETP.NE.AND.EX UP0, UPT, UR5, URZ, UPT, UP0 ;  /* 0x000000ff0500728c */ /* 0x000fd2000bf05300 */
[----:B------:R-:W-:Y:S05]  /*01b0*/  BRA.U UP0, `(.L_x_2) ;  /* 0x0000000100287547 */ /* 0x000fea000b800000 */
[----:B------:R-:W2:Y:S02]  /*01c0*/  LDCU.64 UR4, c[0x0][0x9a8] ;  /* 0x00013500ff0477ac */ /* 0x000ea40008000a00 */
[----:B--2---:R-:W-:-:S04]  /*01d0*/  UISETP.NE.U32.AND UP0, UPT, UR4, URZ, UPT ;  /* 0x000000ff0400728c */ /* 0x004fc8000bf05070 */
[----:B------:R-:W-:-:S09]  /*01e0*/  UISETP.NE.AND.EX UP0, UPT, UR5, URZ, UPT, UP0 ;  /* 0x000000ff0500728c */ /* 0x000fd2000bf05300 */
[----:B------:R-:W-:Y:S05]  /*01f0*/  BRA.U !UP0, `(.L_x_3) ;  /* 0x0000000108107547 */ /* 0x000fea000b800000 */
[----:B------:R-:W2:Y:S01]  /*0200*/  LDC.64 R38, c[0x0][0x9a8] ;  /* 0x00026a00ff267b82 */ /* 0x000ea20000000a00 */
[----:B------:R-:W2:Y:S02]  /*0210*/  LDCU.64 UR4, c[0x0][0x358] ;  /* 0x00006b00ff0477ac */ /* 0x000ea40008000a00 */
[----:B--2---:R2:W5:Y:S01]  /*0220*/  LDG.E R38, desc[UR4][R38.64] ;  /* 0x0000000426267981 */ /* 0x004562000c1e1900 */
[----:B------:R-:W-:Y:S05]  /*0230*/  BRA `(.L_x_2) ;  /* 0x0000000000087947 */ /* 0x000fea0003800000 */
.L_x_3:
[----:B------:R-:W2:Y:S02]  /*0240*/  LDCU UR4, c[0x0][0x9a0] ;  /* 0x00013400ff0477ac */ /* 0x000ea40008000800 */
[----:B--2---:R-:W-:Y:S02]  /*0250*/  MOV R38, UR4 ;  /* 0x0000000400267c02 */ /* 0x004fe40008000f00 */
.L_x_2:
[----:B------:R-:W-:Y:S01]  /*0260*/  IMAD.U32 R0, RZ, RZ, UR18 ;  /* 0x00000012ff007e24 */ /* 0x000fe2000f8e00ff */
[----:B------:R-:W-:Y:S04]  /*0270*/  BSSY.RECONVERGENT B0, `(.L_x_4) ;  /* 0x000000c000007945 */ /* 0x000fe80003800200 */
[C---:B------:R-:W-:Y:S02]  /*0280*/  ISETP.NE.OR P1, PT, R0.reuse, 0x1, !P3 ;  /* 0x000000010000780c */ /* 0x040fe40005f25670 */
[----:B------:R-:W-:-:S11]  /*0290*/  ISETP.NE.OR P0, PT, R0, 0x3, !P3 ;  /* 0x000000030000780c */ /* 0x000fd60005f05670 */
[----:B------:R-:W-:Y:S05]  /*02a0*/  @P1 BRA `(.L_x_5) ;  /* 0x0000000000201947 */ /* 0x000fea0003800000 */
[----:B------:R-:W3:Y:S02]  /*02b0*/  LDCU.64 UR4, c[0x0][0x348] ;  /* 0x00006900ff0477ac */ /* 0x000ee40008000a00 */
[----:B---3--:R-:W-:Y:S02]  /*02c0*/  UIADD3 UR6, UP1, UPT, UR4, 0x80, URZ ;  /* 0x0000008004067890 */ /* 0x008fe4000ff3e0ff */
[----:B------:R-:W-:Y:S02]  /*02d0*/  UIADD3 UR4, UP0, UPT, UR4, 0x180, URZ ;  /* 0x0000018004047890 */ /* 0x000fe4000ff1e0ff */
[----:B------:R-:W-:Y:S02]  /*02e0*/  UIADD3.X UR7, UPT, UPT, URZ, UR5, URZ, UP1, !UPT ;  /* 0x00000005ff077290 */ /* 0x000fe40008ffe4ff */
[----:B------:R-:W-:-:S07]  /*02f0*/  UIADD3.X UR5, UPT, UPT, URZ, UR5, URZ, UP0, !UPT ;  /* 0x00000005ff057290 */ /* 0x000fce00087fe4ff */
[----:B------:R3:W-:Y:S02]  /*0300*/  UTMACCTL.PF [UR6] ;  /* 0x00000000060079b9 */ /* 0x0007e40008040000 */
[----:B------:R3:W-:Y:S02]  /*0310*/  UTMACCTL.PF [UR4] ;  /* 0x00000000040079b9 */ /* 0x0007e40008040000 */
[----:B---3--:R-:W-:Y:S01]  /*0320*/  NOP ;  /* 0x0000000000007918 */ /* 0x008fe20000000000 */
.L_x_5:
[----:B------:R-:W-:Y:S05]  /*0330*/  BSYNC.RECONVERGENT B0 ;  /* 0x0000000000007941 */ /* 0x000fea0003800200 */
.L_x_4:
[----:B------:R-:W-:Y:S04]  /*0340*/  BSSY.RECONVERGENT B0, `(.L_x_6) ;  /* 0x000000a000007945 */ /* 0x000fe80003800200 */
        /* <DEDUP_REMOVED lines=9> */
.L_x_7:
[----:B------:R-:W-:Y:S05]  /*03e0*/  BSYNC.RECONVERGENT B0 ;  /* 0x0000000000007941 */ /* 0x000fea0003800200 */
.L_x_6:
[----:B------:R-:W3:Y:S01]  /*03f0*/  LDCU.64 UR4, c[0x0][0x988] ;  /* 0x00013100ff0477ac */ /* 0x000ee20008000a00 */
[----:B------:R-:W-:Y:S02]  /*0400*/  UISETP.EQ.U32.AND UP2, UPT, UR8, URZ, UPT ;  /* 0x000000ff0800728c */ /* 0x000fe4000bf42070 */
[----:B------:R-:W-:Y:S02]  /*0410*/  UPLOP3.LUT UP3, UPT, UPT, UPT, UPT, 0x80, 0x8 ;  /* 0x000000000008789c */ /* 0x000fe40003f6f070 */
[----:B---3--:R-:W-:-:S04]  /*0420*/  UISETP.NE.U32.AND UP0, UPT, UR4, URZ, UPT ;  /* 0x000000ff0400728c */ /* 0x008fc8000bf05070 */
[----:B------:R-:W-:-:S04]  /*0430*/  UISETP.NE.AND.EX UP1, UPT, UR5, URZ, UPT, UP0 ;  /* 0x000000ff0500728c */ /* 0x000fc8000bf25300 */
[----:B------:R-:W-:-:S04]  /*0440*/  UISETP.EQ.OR.EX UP4, UPT, UR9, URZ, !UP1, UP2 ;  /* 0x000000ff0900728c */ /* 0x000fc8000cf82720 */
[----:B------:R-:W-:-:S06]  /*0450*/  UP2UR UR4, UPR, URZ, 0x10 ;  /* 0x00000010ff047883 */ /* 0x000fcc0008000000 */
[----:B------:R-:W-:Y:S01]  /*0460*/  MOV R99, UR4 ;  /* 0x0000000400637c02 */ /* 0x000fe20008000f00 */
[----:B------:R-:W-:Y:S06]  /*0470*/  BRA.U !UP4, `(.L_x_8) ;  /* 0x000000010c207547 */ /* 0x000fec000b800000 */
[----:B------:R-:W-:Y:S01]  /*0480*/  UISETP.NE.U32.AND UP2, UPT, UR8, URZ, UPT ;  /* 0x000000ff0800728c */ /* 0x000fe2000bf45070 */
[----:B-----5:R-:W-:Y:S01]  /*0490*/  FSETP.NEU.AND P0, PT, R41, RZ, PT ;  /* 0x000000ff2900720b */ /* 0x020fe20003f0d000 */
[----:B------:R-:W-:Y:S02]  /*04a0*/  USEL UR4, URZ, 0xffffffff, UP1 ;  /* 0xffffffffff047887 */ /* 0x000fe40008800000 */
[----:B------:R-:W-:-:S10]  /*04b0*/  UISETP.NE.AND.EX UP2, UPT, UR9, URZ, UPT, UP2 ;  /* 0x000000ff0900728c */ /* 0x000fd4000bf45320 */
[----:B------:R-:W-:Y:S01]  /*04c0*/  VOTEU.ANY UP0, P0 ;  /* 0x0000000000ff7886 */ /* 0x000fe20000000100 */
[----:B------:R-:W-:-:S04]  /*04d0*/  @!UP2 USEL UR4, URZ, 0xffffffff, UP0 ;  /* 0xffffffffff04a887 */ /* 0x000fc80008000000 */
[----:B------:R-:W-:-:S04]  /*04e0*/  ULOP3.LUT UR4, UR4, 0x1, URZ, 0xc0, !UPT ;  /* 0x0000000104047892 */ /* 0x000fc8000f8ec0ff */
[----:B------:R-:W-:-:S11]  /*04f0*/  UISETP.NE.U32.AND UP3, UPT, UR4, 0x1, UPT ;  /* 0x000000010400788c */ /* 0x000fd6000bf65070 */
.L_x_8:
[----:B-1----:R-:W1:Y:S01]  /*0500*/  SHFL.IDX PT, R2, R95, RZ, 0x1f ;  /* 0x00001fff5f027589 */ /* 0x002e6200000e0000 */
[----:B------:R-:W-:-:S04]  /*0510*/  UISETP.NE.AND UP0, UPT, UR18, 0x2, UPT ;  /* 0x000000021200788c */ /* 0x000fc8000bf05270 */
[----:B------:R-:W-:Y:S01]  /*0520*/  USEL UR52, URZ, 0x1, UP0 ;  /* 0x00000001ff347887 */ /* 0x000fe20008000000 */
[----:B-1----:R-:W-:-:S13]  /*0530*/  ISETP.NE.AND P0, PT, R2, RZ, PT ;  /* 0x000000ff0200720c */ /* 0x002fda0003f05270 */
[----:B------:R-:W-:Y:S05]  /*0540*/  @P0 BRA `(.L_x_9) ;  /* 0x0000000000bc0947 */ /* 0x000fea0003800000 */
[----:B------:R-:W-:Y:S01]  /*0550*/  ELECT P0, URZ, PT ;  /* 0x0000000000ff782f */ /* 0x000fe20003800000 */
[----:B------:R-:W-:-:S12]  /*0560*/  BSSY.RECONVERGENT B0, `(.L_x_9) ;  /* 0x000002d000007945 */ /* 0x000fd80003800200 */
[----:B------:R-:W-:Y:S05]  /*0570*/  @!P0 BRA `(.L_x_10) ;  /* 0x0000000000ac8947 */ /* 0x000fea0003800000 */
[----:B------:R-:W1:Y:S01]  /*0580*/  S2UR UR4, SR_CgaCtaId ;  /* 0x00000000000479c3 */ /* 0x000e620000008800 */
[----:B------:R-:W-:Y:S01]  /*0590*/  UMOV UR5, 0x400 ;  /* 0x0000040000057882 */ /* 0x000fe20000000000 */
[----:B------:R-:W-:Y:S02]  /*05a0*/  UMOV UR6, 0x1 ;  /* 0x0000000100067882 */ /* 0x000fe40000000000 */
[----:B------:R-:W-:-:S04]  /*05b0*/  UIADD3 UR6, UPT, UPT, -UR6, 0x100000, URZ ;  /* 0x0010000006067890 */ /* 0x000fc8000fffe1ff */
[----:B------:R-:W-:Y:S02]  /*05c0*/  USHF.L.U32 UR7, UR6, 0xb, URZ ;  /* 0x0000000b06077899 */ /* 0x000fe400080006ff */
[----:B------:R-:W-:Y:S02]  /*05d0*/  USHF.L.U32 UR6, UR6, 0x1, URZ ;  /* 0x0000000106067899 */ /* 0x000fe400080006ff */
[----:B-1----:R-:W-:Y:S01]  /*05e0*/  ULEA UR4, UR4, UR5, 0x18 ;  /* 0x0000000504047291 */ /* 0x002fe2000f8ec0ff */
[----:B------:R-:W1:Y:S11]  /*05f0*/  FENCE.VIEW.ASYNC.S ;  /* 0x00000000000073c6 */ /* 0x000e760000000000 */
[----:B-1----:R1:W3:Y:S01]  /*0600*/  SYNCS.EXCH.64 URZ, [UR4], UR6 ;  /* 0x0000000604ff75b2 */ /* 0x0022e20008000100 */
[----:B------:R1:W4:Y:S01]  /*0610*/  SYNCS.EXCH.64 URZ, [UR4+0x88], UR6 ;  /* 0x0000880604ff75b2 */ /* 0x0003220008000100 */
[----:B------:R1:W1:Y:S01]  /*0620*/  SYNCS.EXCH.64 URZ, [UR4+0x8], UR6 ;  /* 0x0000080604ff75b2 */ /* 0x0002620008000100 */
        /* <DEDUP_REMOVED lines=31> */
[----:B---34-:R-:W-:Y:S01]  /*0820*/  NOP ;  /* 0x0000000000007918 */ /* 0x018fe20000000000 */
.L_x_10:
[----:B-1----:R-:W-:Y:S05]  /*0830*/  BSYNC.RECONVERGENT B0 ;  /* 0x0000000000007941 */ /* 0x002fea0003800200 */
.L_x_9:
[----:B------:R-:W1:Y:S01]  /*0840*/  SHFL.IDX PT, R2, R95, RZ, 0x1f ;  /* 0x00001fff5f027589 */ /* 0x000e6200000e0000 */
[----:B------:R-:W-:Y:S01]  /*0850*/  NOP ;  /* 0x0000000000007918 */ /* 0x000fe20000000000 */
[----:B-1----:R-:W-:-:S13]  /*0860*/  ISETP.NE.AND P0, PT, R2, 0x1, PT ;  /* 0x000000010200780c */ /* 0x002fda0003f05270 */
[----:B------:R-:W-:Y:S05]  /*0870*/  @P0 BRA `(.L_x_11) ;  /* 0x0000000000480947 */ /* 0x000fea0003800000 */
[----:B------:R-:W1:Y:S01]  /*0880*/  S2UR UR4, SR_CgaCtaId ;  /* 0x00000000000479c3 */ /* 0x000e620000008800 */
[----:B------:R-:W-:Y:S01]  /*0890*/  UMOV UR5, 0x400 ;  /* 0x0000040000057882 */ /* 0x000fe20000000000 */
[----:B------:R-:W-:Y:S01]  /*08a0*/  UMOV UR8, 0x20 ;  /* 0x0000002000087882 */ /* 0x000fe20000000000 */
[----:B------:R-:W-:Y:S01]  /*08b0*/  UMOV UR6, 0x80 ;  /* 0x0000008000067882 */ /* 0x000fe20000000000 */
[----:B------:R-:W-:-:S04]  /*08c0*/  UIADD3 UR8, UPT, UPT, -UR8, 0x100000, URZ ;  /* 0x0010000008087890 */ /* 0x000fc8000fffe1ff */
[----:B------:R-:W-:Y:S02]  /*08d0*/  USHF.L.U32 UR9, UR8, 0xb, URZ ;  /* 0x0000000b08097899 */ /* 0x000fe400080006ff */
[----:B------:R-:W-:Y:S02]  /*08e0*/  USHF.L.U32 UR8, UR8, 0x1, URZ ;  /* 0x0000000108087899 */ /* 0x000fe400080006ff */
[----:B------:R-:W-:-:S04]  /*08f0*/  UIADD3 UR6, UPT, UPT, -UR6, 0x100000, URZ ;  /* 0x0010000006067890 */ /* 0x000fc8000fffe1ff */
[----:B------:R-:W-:Y:S02]  /*0900*/  USHF.L.U32 UR7, UR6, 0xb, URZ ;  /* 0x0000000b06077899 */ /* 0x000fe400080006ff */
[----:B------:R-:W-:Y:S01]  /*0910*/  USHF.L.U32 UR6, UR6, 0x1, URZ ;  /* 0x0000000106067899 */ /* 0x000fe200080006ff */
[----:B------:R-:W-:Y:S01]  /*0920*/  ELECT P0, URZ, PT ;  /* 0x0000000000ff782f */ /* 0x000fe20003800000 */
[----:B-1----:R-:W-:Y:S01]  /*0930*/  ULEA UR4, UR4, UR5, 0x18 ;  /* 0x0000000504047291 */ /* 0x002fe2000f8ec0ff */
[----:B------:R-:W1:Y:S11]  /*0940*/  FENCE.VIEW.ASYNC.S ;  /* 0x00000000000073c6 */ /* 0x000e760000000000 */
[----:B-1----:R1:W3:Y:S01]  /*0950*/  SYNCS.EXCH.64 URZ, [UR4+0x110], UR8 ;  /* 0x0001100804ff75b2 */ /* 0x0022e20008000100 */
[----:B------:R1:W4:Y:S01]  /*0960*/  SYNCS.EXCH.64 URZ, [UR4+0x120], UR6 ;  /* 0x0001200604ff75b2 */ /* 0x0003220008000100 */
[----:B------:R1:W1:Y:S01]  /*0970*/  SYNCS.EXCH.64 URZ, [UR4+0x118], UR8 ;  /* 0x0001180804ff75b2 */ /* 0x0002620008000100 */
[----:B------:R1:W1:Y:S01]  /*0980*/  SYNCS.EXCH.64 URZ, [UR4+0x128], UR6 ;  /* 0x0001280604ff75b2 */ /* 0x0002620008000100 */
[----:B------:R-:W-:Y:S01]  /*0990*/  NOP ;  /* 0x0000000000007918 */ /* 0x000fe20000000000 */
.L_x_11:
[----:B------:R-:W2:Y:S01]  /*09a0*/  SHFL.IDX PT, R2, R95, RZ, 0x1f ;  /* 0x00001fff5f027589 */ /* 0x000ea200000e0000 */
[----:B------:R-:W-:Y:S01]  /*09b0*/  NOP ;  /* 0x0000000000007918 */ /* 0x000fe20000000000 */
[----:B--2---:R-:W-:-:S13]  /*09c0*/  ISETP.NE.AND P0, PT, R2, 0x3, PT ;  /* 0x000000030200780c */ /* 0x004fda0003f05270 */
[----:B------:R-:W-:Y:S05]  /*09d0*/  @P0 BRA `(.L_x_12) ;  /* 0x0000000000300947 */ /* 0x000fea0003800000 */
[----:B-1----:R-:W1:Y:S01]  /*09e0*/  S2UR UR6, SR_CgaCtaId ;  /* 0x00000000000679c3 */ /* 0x002e620000008800 */
[----:B------:R-:W-:Y:S01]  /*09f0*/  UMOV UR4, 0x400 ;  /* 0x0000040000047882 */ /* 0x000fe20000000000 */
[----:B------:R-:W-:Y:S01]  /*0a00*/  UMOV UR5, 0x20 ;  /* 0x0000002000057882 */ /* 0x000fe20000000000 */
[----:B------:R-:W-:Y:S01]  /*0a10*/  ELECT P0, URZ, PT ;  /* 0x0000000000ff782f */ /* 0x000fe20003800000 */
[----:B-1----:R-:W-:Y:S02]  /*0a20*/  ULEA UR6, UR6, UR4, 0x18 ;  /* 0x0000000406067291 */ /* 0x002fe4000f8ec0ff */
[----:B------:R-:W-:-:S04]  /*0a30*/  UIADD3 UR4, UPT, UPT, -UR5, 0x100000, URZ ;  /* 0x0010000005047890 */ /* 0x000fc8000fffe1ff */
[----:B------:R-:W-:Y:S02]  /*0a40*/  USHF.L.U32 UR5, UR4, 0xb, URZ ;  /* 0x0000000b04057899 */ /* 0x000fe400080006ff */
[----:B------:R-:W-:Y:S01]  /*0a50*/  USHF.L.U32 UR4, UR4, 0x1, URZ ;  /* 0x0000000104047899 */ /* 0x000fe200080006ff */
[----:B------:R-:W1:Y:S11]  /*0a60*/  FENCE.VIEW.ASYNC.S ;  /* 0x00000000000073c6 */ /* 0x000e760000000000 */
[----:B-1----:R2:W1:Y:S01]  /*0a70*/  SYNCS.EXCH.64 URZ, [UR6+0x130], UR4 ;  /* 0x0001300406ff75b2 */ /* 0x0024620008000100 */
[----:B------:R2:W1:Y:S02]  /*0a80*/  SYNCS.EXCH.64 URZ, [UR6+0x138], UR4 ;  /* 0x0001380406ff75b2 */ /* 0x0004640008000100 */
[----:B--2---:R-:W-:Y:S01]  /*0a90*/  NOP ;  /* 0x0000000000007918 */ /* 0x004fe20000000000 */
.L_x_12:
[----:B------:R-:W2:Y:S01]  /*0aa0*/  SHFL.IDX PT, R2, R95, RZ, 0x1f ;  /* 0x00001fff5f027589 */ /* 0x000ea200000e0000 */
[----:B------:R-:W-:Y:S01]  /*0ab0*/  NOP ;  /* 0x0000000000007918 */ /* 0x000fe20000000000 */
[----:B--2---:R-:W-:-:S13]  /*0ac0*/  ISETP.NE.AND P0, PT, R2, 0x4, PT ;  /* 0x000000040200780c */ /* 0x004fda0003f05270 */
[----:B------:R-:W-:Y:S05]  /*0ad0*/  @P0 BRA `(.L_x_13) ;  /* 0x0000000000440947 */ /* 0x000fea0003800000 */
[----:B-1----:R-:W1:Y:S01]  /*0ae0*/  S2UR UR6, SR_CgaCtaId ;  /* 0x00000000000679c3 */ /* 0x002e620000008800 */
[----:B------:R-:W-:Y:S01]  /*0af0*/  UMOV UR4, 0x100 ;  /* 0x0000010000047882 */ /* 0x000fe20000000000 */
[----:B------:R-:W-:Y:S01]  /*0b00*/  UMOV UR5, 0x400 ;  /* 0x0000040000057882 */ /* 0x000fe20000000000 */
[----:B------:R-:W-:Y:S01]  /*0b10*/  USEL UR4, UR4, 0xe0, UP3 ;  /* 0x000000e004047887 */ /* 0x000fe20009800000 */
[----:B------:R-:W-:Y:S01]  /*0b20*/  UMOV UR8, 0x1 ;  /* 0x0000000100087882 */ /* 0x000fe20000000000 */
[----:B------:R-:W-:Y:S01]  /*0b30*/  ELECT P0, URZ, PT ;  /* 0x0000000000ff782f */ /* 0x000fe20003800000 */
[----:B------:R-:W-:-:S04]  /*0b40*/  UIADD3 UR8, UPT, UPT, -UR8, 0x100000, URZ ;  /* 0x0010000008087890 */ /* 0x000fc8000fffe1ff */
[----:B------:R-:W-:Y:S02]  /*0b50*/  USHF.L.U32 UR9, UR8, 0xb, URZ ;  /* 0x0000000b08097899 */ /* 0x000fe400080006ff */
[----:B------:R-:W-:Y:S02]  /*0b60*/  USHF.L.U32 UR8, UR8, 0x1, URZ ;  /* 0x0000000108087899 */ /* 0x000fe400080006ff */
[----:B-1----:R-:W-:Y:S02]  /*0b70*/  ULEA UR6, UR6, UR5, 0x18 ;  /* 0x0000000506067291 */ /* 0x002fe4000f8ec0ff */
[----:B------:R-:W-:-:S04]  /*0b80*/  UIADD3 UR4, UPT, UPT, -UR4, 0x100000, URZ ;  /* 0x0010000004047890 */ /* 0x000fc8000fffe1ff */
[----:B------:R-:W-:Y:S02]  /*0b90*/  USHF.L.U32 UR5, UR4, 0xb, URZ ;  /* 0x0000000b04057899 */ /* 0x000fe400080006ff */
[----:B------:R-:W-:Y:S01]  /*0ba0*/  USHF.L.U32 UR4, UR4, 0x1, URZ ;  /* 0x0000000104047899 */ /* 0x000fe200080006ff */
[----:B------:R-:W1:Y:S03]  /*0bb0*/  FENCE.VIEW.ASYNC.S ;  /* 0x00000000000073c6 */ /* 0x000e660000000000 */
[----:B-1----:R2:W1:Y:S08]  /*0bc0*/  SYNCS.EXCH.64 URZ, [UR6+0x140], UR8 ;  /* 0x0001400806ff75b2 */ /* 0x0024700008000100 */
[----:B------:R2:W1:Y:S02]  /*0bd0*/  SYNCS.EXCH.64 URZ, [UR6+0x148], UR4 ;  /* 0x0001480406ff75b2 */ /* 0x0004640008000100 */
[----:B--2---:R-:W-:Y:S01]  /*0be0*/  NOP ;  /* 0x0000000000007918 */ /* 0x004fe20000000000 */
.L_x_13:
[----:B------:R-:W2:Y:S01]  /*0bf0*/  SHFL.IDX PT, R2, R95, RZ, 0x1f ;  /* 0x00001fff5f027589 */ /* 0x000ea200000e0000 */
[----:B------:R-:W1:Y:S01]  /*0c00*/  S2UR UR28, SR_CTAID.X ;  /* 0x00000000001c79c3 */ /* 0x000e620000002500 */
[----:B------:R-:W-:-:S07]  /*0c10*/  NOP ;  /* 0x0000000000007918 */ /* 0x000fce0000000000 */
[----:B------:R-:W1:Y:S01]  /*0c20*/  S2UR UR23, SR_CTAID.Y ;  /* 0x00000000001779c3 */ /* 0x000e620000002600 */
[----:B--2---:R-:W-:-:S13]  /*0c30*/  ISETP.NE.AND P0, PT, R2, 0x5, PT ;  /* 0x000000050200780c */ /* 0x004fda0003f05270 */
[----:B-1----:R-:W-:Y:S05]  /*0c40*/  @P0 BRA `(.L_x_14) ;  /* 0x0000000000480947 */ /* 0x002fea0003800000 */
        /* <DEDUP_REMOVED lines=13> */
[----:B-1----:R1:W2:Y:S01]  /*0d20*/  SYNCS.EXCH.64 URZ, [UR4+0x150], UR8 ;  /* 0x0001500804ff75b2 */ /* 0x0022a20008000100 */
[----:B------:R1:W1:Y:S01]  /*0d30*/  SYNCS.EXCH.64 URZ, [UR4+0x160], UR6 ;  /* 0x0001600604ff75b2 */ /* 0x0002620008000100 */
[----:B------:R1:W1:Y:S01]  /*0d40*/  SYNCS.EXCH.64 URZ, [UR4+0x158], UR8 ;  /* 0x0001580804ff75b2 */ /* 0x0002620008000100 */
[----:B------:R1:W1:Y:S01]  /*0d50*/  SYNCS.EXCH.64 URZ, [UR4+0x168], UR6 ;  /* 0x0001680604ff75b2 */ /* 0x0002620008000100 */
[----:B------:R-:W-:Y:S01]  /*0d60*/  NOP ;  /* 0x0000000000007918 */ /* 0x000fe20000000000 */
.L_x_14:
[----:B------:R-:W-:-:S05]  /*0d70*/  CS2R.32 R86, SR_CgaSize ;  /* 0x0000000000567805 */ /* 0x000fca0000008a00 */
[----:B------:R-:W-:-:S05]  /*0d80*/  IMAD R86, R86, -0xa0, RZ ;  /* 0xffffff6056567824 */ /* 0x000fca00078e02ff */
[----:B------:R-:W-:-:S14]  /*0d90*/  R2UR UR5, R86 ;  /* 0x00000000560572ca */ /* 0x000fdc00000e0000 */
[----:B------:R-:W3:Y:S01]  /*0da0*/  LDCU UR5, c[0x0][UR5+0x2b0] ;  /* 0x00005600050577ac */ /* 0x000ee20008000800 */
[----:B------:R-:W-:Y:S02]  /*0db0*/  I2FP.F32.U32 R5, UR28 ;  /* 0x0000001c00057c45 */ /* 0x000fe40008201000 */
[----:B------:R-:W-:-:S05]  /*0dc0*/  CS2R.32 R3, SR_CgaSize ;  /* 0x0000000000037805 */ /* 0x000fca0000008a00 */
[----:B------:R-:W-:-:S06]  /*0dd0*/  IMAD R3, R3, -0xa0, RZ ;  /* 0xffffff6003037824 */ /* 0x000fcc00078e02ff */
[----:B------:R-:W4:Y:S01]  /*0de0*/  LDC R3, c[0x0][R3+0x2a0] ;  /* 0x0000a80003037b82 */ /* 0x000f220000000800 */
[----:B------:R-:W-:Y:S02]  /*0df0*/  I2FP.F32.U32 R4, UR23 ;  /* 0x0000001700047c45 */ /* 0x000fe40008201000 */
[----:B------:R-:W-:-:S05]  /*0e00*/  CS2R.32 R86, SR_CgaSize ;  /* 0x0000000000567805 */ /* 0x000fca0000008a00 */
[----:B------:R-:W-:-:S05]  /*0e10*/  IMAD R86, R86, -0xa0, RZ ;  /* 0xffffff6056567824 */ /* 0x000fca00078e02ff */
[----:B-1----:R-:W-:-:S14]  /*0e20*/  R2UR UR4, R86 ;  /* 0x00000000560472ca */ /* 0x002fdc00000e0000 */
[----:B------:R-:W1:Y:S01]  /*0e30*/  LDCU UR4, c[0x0][UR4+0x2b4] ;  /* 0x00005680040477ac */ /* 0x000e620008000800 */
[----:B------:R-:W-:Y:S01]  /*0e40*/  NOP ;  /* 0x0000000000007918 */ /* 0x000fe20000000000 */
[----:B------:R-:W2:Y:S01]  /*0e50*/  LDCU UR19, c[0x0][0xc24] ;  /* 0x00018480ff1377ac */ /* 0x000ea20008000800 */
[----:B------:R-:W-:-:S05]  /*0e60*/  CS2R.32 R2, SR_CgaSize ;  /* 0x0000000000027805 */ /* 0x000fca0000008a00 */
[----:B------:R-:W-:-:S06]  /*0e70*/  IMAD R2, R2, -0xa0, RZ ;  /* 0xffffff6002027824 */ /* 0x000fcc00078e02ff */
[----:B------:R-:W4:Y:S01]  /*0e80*/  LDC R2, c[0x0][R2+0x2a4] ;  /* 0x0000a90002027b82 */ /* 0x000f220000000800 */
[----:B---3--:R-:W-:-:S07]  /*0e90*/  FMUL R5, R5, UR5 ;  /* 0x0000000505057c20 */ /* 0x008fce0008400000 */
[----:B------:R-:W3:Y:S01]  /*0ea0*/  S2UR UR51, SR_CTAID.Z ;  /* 0x00000000003379c3 */ /* 0x000ee20000002700 */
[----:B-1----:R-:W-:Y:S01]  /*0eb0*/  FMUL R4, R4, UR4 ;  /* 0x0000000404047c20 */ /* 0x002fe20008400000 */
[----:B------:R-:W1:Y:S01]  /*0ec0*/  F2I.U32.TRUNC.NTZ R86, R5 ;  /* 0x0000000500567305 */ /* 0x000e62000020f000 */
[----:B--2---:R-:W-:-:S07]  /*0ed0*/  UISETP.GE.AND UP0, UPT, UR19, 0x1, UPT ;  /* 0x000000011300788c */ /* 0x004fce000bf06270 */
[----:B------:R-:W2:Y:S01]  /*0ee0*/  F2I.U32.TRUNC.NTZ R73, R4 ;  /* 0x0000000400497305 */ /* 0x000ea2000020f000 */
[----:B-1----:R-:W-:-:S05]  /*0ef0*/  IADD3 R86, PT, PT, -R86, RZ, RZ ;  /* 0x000000ff56567210 */ /* 0x002fca0007ffe1ff */
[----:B----4-:R-:W-:Y:S01]  /*0f00*/  IMAD R86, R3, R86, UR28 ;  /* 0x0000001c03567e24 */ /* 0x010fe2000f8e0256 */
[----:B--2---:R-:W-:-:S05]  /*0f10*/  IADD3 R73, PT, PT, -R73, RZ, RZ ;  /* 0x000000ff49497210 */ /* 0x004fca0007ffe1ff */
[----:B------:R-:W-:Y:S01]  /*0f20*/  IMAD R73, R2, R73, UR23 ;  /* 0x0000001702497e24 */ /* 0x000fe2000f8e0249 */
[----:B------:R-:W-:Y:S06]  /*0f30*/  BAR.SYNC.DEFER_BLOCKING 0x0 ;  /* 0x0000000000007b1d */ /* 0x000fec0000010000 */
[----:B---3--:R-:W-:Y:S05]  /*0f40*/  BRA.U !UP0, `(.L_x_15) ;  /* 0x0000000108d47547 */ /* 0x008fea000b800000 */
[----:B------:R-:W1:Y:S01]  /*0f50*/  LDCU.128 UR24, c[0x0][0xc10] ;  /* 0x00018200ff1877ac */ /* 0x000e620008000c00 */
[----:B------:R-:W2:Y:S01]  /*0f60*/  LDCU UR6, c[0x0][0x370] ;  /* 0x00006e00ff0677ac */ /* 0x000ea20008000800 */
[----:B------:R-:W3:Y:S01]  /*0f70*/  LDCU UR4, c[0x0][0x374] ;  /* 0x00006e80ff0477ac */ /* 0x000ee20008000800 */
[----:B------:R-:W4:Y:S01]  /*0f80*/  LDCU UR20, c[0x0][0xc0c] ;  /* 0x00018180ff1477ac */ /* 0x000f220008000800 */
[----:B------:R-:W4:Y:S01]  /*0f90*/  LDCU UR5, c[0x0][0xc20] ;  /* 0x00018400ff0577ac */ /* 0x000f220008000800 */
[----:B------:R-:W4:Y:S01]  /*0fa0*/  LDCU.64 UR16, c[0x0][0xc28] ;  /* 0x00018500ff1077ac */ /* 0x000f220008000a00 */
[----:B-1----:R-:W-:Y:S02]  /*0fb0*/  UISETP.NE.AND UP0, UPT, UR26, 0x1, UPT ;  /* 0x000000011a00788c */ /* 0x002fe4000bf05270 */
[----:B---3--:R-:W-:Y:S02]  /*0fc0*/  UIMAD.WIDE.U32 UR8, UR4, UR27, URZ ;  /* 0x0000001b040872a5 */ /* 0x008fe4000f8e00ff */
[----:B--2---:R-:W-:-:S02]  /*0fd0*/  UIMAD.WIDE.U32 UR10, UR6, UR24, URZ ;  /* 0x00000018060a72a5 */ /* 0x004fc4000f8e00ff */
[----:B----4-:R-:W-:Y:S02]  /*0fe0*/  UISETP.NE.AND UP2, UPT, UR20, 0x1, UPT ;  /* 0x000000011400788c */ /* 0x010fe4000bf45270 */
[----:B------:R-:W-:Y:S01]  /*0ff0*/  UISETP.NE.AND UP4, UPT, UR19, 0x1, UPT ;  /* 0x000000011300788c */ /* 0x000fe2000bf85270 */
[----:B------:R-:W-:Y:S02]  /*1000*/  UMOV UR8, UR9 ;  /* 0x0000000900087c82 */ /* 0x000fe40008000000 */
[----:B------:R-:W-:Y:S01]  /*1010*/  UMOV UR10, UR11 ;  /* 0x0000000b000a7c82 */ /* 0x000fe20008000000 */
[----:B------:R-:W-:Y:S02]  /*1020*/  @UP0 USHF.R.U32.HI UR4, URZ, UR5, UR8 ;  /* 0x00000005ff040299 */ /* 0x000fe40008011608 */
[----:B------:R-:W-:Y:S02]  /*1030*/  UIMAD.WIDE.U32 UR12, UR23, UR27, URZ ;  /* 0x0000001b170c72a5 */ /* 0x000fe4000f8e00ff */
[----:B------:R-:W-:-:S02]  /*1040*/  UIMAD.WIDE.U32 UR8, UR4, UR16, URZ ;  /* 0x00000010040872a5 */ /* 0x000fc4000f8e00ff */
[----:B------:R-:W-:Y:S02]  /*1050*/  @UP2 USHF.R.U32.HI UR6, URZ, UR25, UR10 ;  /* 0x00000019ff062299 */ /* 0x000fe4000801160a */
[----:B------:R-:W-:Y:S02]  /*1060*/  UIMAD.WIDE.U32 UR14, UR28, UR24, URZ ;  /* 0x000000181c0e72a5 */ /* 0x000fe4000f8e00ff */
[----:B------:R-:W-:Y:S01]  /*1070*/  UIMAD.WIDE.U32 UR10, UR6, UR16, URZ ;  /* 0x00000010060a72a5 */ /* 0x000fe2000f8e00ff */
[----:B------:R-:W-:Y:S01]  /*1080*/  UMOV UR12, UR13 ;  /* 0x0000000d000c7c82 */ /* 0x000fe20008000000 */
[----:B------:R-:W-:Y:S01]  /*1090*/  UMOV UR8, UR9 ;  /* 0x0000000900087c82 */ /* 0x000fe20008000000 */
[----:B------:R-:W-:Y:S02]  /*10a0*/  USHF.R.U32.HI UR12, URZ, UR5, UR12 ;  /* 0x00000005ff0c7299 */ /* 0x000fe4000801160c */
[----:B------:R-:W-:Y:S01]  /*10b0*/  @UP4 USHF.R.U32.HI UR4, URZ, UR17, UR8 ;  /* 0x00000011ff044299 */ /* 0x000fe20008011608 */
[----:B------:R-:W-:Y:S01]  /*10c0*/  UMOV UR14, UR15 ;  /* 0x0000000f000e7c82 */ /* 0x000fe20008000000 */
[----:B------:R-:W-:Y:S01]  /*10d0*/  UMOV UR10, UR11 ;  /* 0x0000000b000a7c82 */ /* 0x000fe20008000000 */
[----:B------:R-:W-:-:S02]  /*10e0*/  USHF.R.U32.HI UR14, URZ, UR25, UR14 ;  /* 0x00000019ff0e7299 */ /* 0x000fc4000801160e */
[----:B------:R-:W-:Y:S02]  /*10f0*/  USEL UR5, UR23, UR12, !UP0 ;  /* 0x0000000c17057287 */ /* 0x000fe4000c000000 */
[----:B------:R-:W-:Y:S02]  /*1100*/  @UP4 USHF.R.U32.HI UR6, URZ, UR17, UR10 ;  /* 0x00000011ff064299 */ /* 0x000fe4000801160a */
[----:B------:R-:W-:Y:S02]  /*1110*/  UIMAD UR7, UR4, UR19, URZ ;  /* 0x00000013040772a4 */ /* 0x000fe4000f8e02ff */
[----:B------:R-:W-:Y:S02]  /*1120*/  USEL UR4, UR28, UR14, !UP2 ;  /* 0x0000000e1c047287 */ /* 0x000fe4000d000000 */
[----:B------:R-:W-:Y:S02]  /*1130*/  UIMAD UR10, UR6, UR19, URZ ;  /* 0x00000013060a72a4 */ /* 0x000fe4000f8e02ff */
[----:B------:R-:W-:-:S02]  /*1140*/  UISETP.GE.AND UP0, UPT, UR5, UR7, UPT ;  /* 0x000000070500728c */ /* 0x000fc4000bf06270 */
[----:B------:R-:W-:Y:S02]  /*1150*/  UIMAD.WIDE.U32 UR8, UR5, UR16, URZ ;  /* 0x00000010050872a5 */ /* 0x000fe4000f8e00ff */
[----:B------:R-:W-:Y:S02]  /*1160*/  UISETP.GE.OR UP0, UPT, UR4, UR10, UP0 ;  /* 0x0000000a0400728c */ /* 0x000fe40008706670 */
[----:B------:R-:W-:Y:S02]  /*1170*/  UIMAD.WIDE.U32 UR10, UR4, UR16, URZ ;  /* 0x00000010040a72a5 */ /* 0x000fe4000f8e00ff */
[----:B------:R-:W-:Y:S01]  /*1180*/  UIADD3 UR10, UPT, UPT, -UR4, URZ, URZ ;  /* 0x000000ff040a7290 */ /* 0x000fe2000fffe1ff */
[----:B------:R-:W-:Y:S01]  /*1190*/  UMOV UR8, UR9 ;  /* 0x0000000900087c82 */ /* 0x000fe20008000000 */
[----:B------:R-:W-:Y:S02]  /*11a0*/  UIADD3 UR9, UPT, UPT, -UR5, URZ, URZ ;  /* 0x000000ff05097290 */ /* 0x000fe4000fffe1ff */
[----:B------:R-:W-:-:S03]  /*11b0*/  USHF.R.U32.HI UR8, URZ, UR17, UR8 ;  /* 0x00000011ff087299 */ /* 0x000fc60008011608 */
[----:B------:R-:W-:Y:S01]  /*11c0*/  @!UP0 UMOV UR7, UR11 ;  /* 0x0000000b00078c82 */ /* 0x000fe20008000000 */
[----:B------:R-:W-:Y:S02]  /*11d0*/  UIMAD UR23, UR26, UR9, UR23 ;  /* 0x000000091a1772a4 */ /* 0x000fe4000f8e0217 */
[----:B------:R-:W-:Y:S02]  /*11e0*/  USEL UR8, UR5, UR8, !UP4 ;  /* 0x0000000805087287 */ /* 0x000fe4000e000000 */
[----:B------:R-:W-:Y:S02]  /*11f0*/  @!UP0 USHF.R.U32.HI UR7, URZ, UR17, UR7 ;  /* 0x00000011ff078299 */ /* 0x000fe40008011607 */
[----:B------:R-:W-:Y:S02]  /*1200*/  UIADD3 UR9, UPT, UPT, -UR8, URZ, URZ ;  /* 0x000000ff08097290 */ /* 0x000fe4000fffe1ff */
[----:B------:R-:W-:Y:S02]  /*1210*/  @!UP0 USEL UR7, UR4, UR7, !UP4 ;  /* 0x0000000704078287 */ /* 0x000fe4000e000000 */
[----:B------:R-:W-:-:S02]  /*1220*/  UIMAD UR9, UR19, UR9, UR5 ;  /* 0x00000009130972a4 */ /* 0x000fc4000f8e0205 */
[----:B------:R-:W-:Y:S02]  /*1230*/  @!UP0 UIADD3 UR8, UPT, UPT, UR8, -UR7, URZ ;  /* 0x8000000708088290 */ /* 0x000fe4000fffe0ff */
[----:B------:R-:W-:Y:S02]  /*1240*/  @!UP0 UIMAD UR7, UR9, UR6, UR7 ;  /* 0x00000006090782a4 */ /* 0x000fe4000f8e0207 */
[----:B------:R-:W-:Y:S02]  /*1250*/  @!UP0 UIMAD UR5, UR8, UR19, UR4 ;  /* 0x00000013080582a4 */ /* 0x000fe4000f8e0204 */
[----:B------:R-:W-:Y:S02]  /*1260*/  UIMAD UR6, UR20, UR10, UR28 ;  /* 0x0000000a140672a4 */ /* 0x000fe4000f8e021c */
[----:B------:R-:W-:Y:S01]  /*1270*/  UIMAD UR23, UR5, UR26, UR23 ;  /* 0x0000001a051772a4 */ /* 0x000fe2000f8e0217 */
[----:B------:R-:W-:Y:S02]  /*1280*/  @!UP0 UMOV UR4, UR7 ;  /* 0x0000000700048c82 */ /* 0x000fe40008000000 */
[----:B------:R-:W-:-:S12]  /*1290*/  UIMAD UR28, UR4, UR20, UR6 ;  /* 0x00000014041c72a4 */ /* 0x000fd8000f8e0206 */
.L_x_15:
[----:B------:R-:W1:Y:S02]  /*12a0*/  LDCU UR4, c[0x0][0xc30] ;  /* 0x00018600ff0477ac */ /* 0x000e640008000800 */
[----:B-1----:R-:W-:-:S09]  /*12b0*/  UISETP.NE.AND UP0, UPT, UR4, 0x1, UPT ;  /* 0x000000010400788c */ /* 0x002fd2000bf05270 */
[----:B------:R-:W-:Y:S05]  /*12c0*/  BRA.U UP0, `(.L_x_16) ;  /* 0x0000000100447547 */ /* 0x000fea000b800000 */
[----:B------:R-:W1:Y:S01]  /*12d0*/  LDCU.128 UR8, c[0x0][0xc10] ;  /* 0x00018200ff0877ac */ /* 0x000e620008000c00 */
[----:B------:R-:W2:Y:S01]  /*12e0*/  LDCU UR12, c[0x0][0xc0c] ;  /* 0x00018180ff0c77ac */ /* 0x000ea20008000800 */
[----:B------:R-:W3:Y:S01]  /*12f0*/  LDCU UR13, c[0x0][0xc20] ;  /* 0x00018400ff0d77ac */ /* 0x000ee20008000800 */
[----:B-1----:R-:W-:Y:S02]  /*1300*/  UIMAD.WIDE.U32 UR6, UR28, UR8, URZ ;  /* 0x000000081c0672a5 */ /* 0x002fe4000f8e00ff */
[----:B------:R-:W-:Y:S02]  /*1310*/  UIMAD.WIDE.U32 UR4, UR23, UR11, URZ ;  /* 0x0000000b170472a5 */ /* 0x000fe4000f8e00ff */
[----:B--2---:R-:W-:Y:S02]  /*1320*/  UISETP.NE.AND UP2, UPT, UR12, 0x1, UPT ;  /* 0x000000010c00788c */ /* 0x004fe4000bf45270 */
[----:B------:R-:W-:Y:S01]  /*1330*/  UISETP.NE.AND UP0, UPT, UR10, 0x1, UPT ;  /* 0x000000010a00788c */ /* 0x000fe2000bf05270 */
[----:B------:R-:W-:-:S02]  /*1340*/  UMOV UR6, UR7 ;  /* 0x0000000700067c82 */ /* 0x000fc40008000000 */
[----:B------:R-:W-:Y:S01]  /*1350*/  UMOV UR4, UR5 ;  /* 0x0000000500047c82 */ /* 0x000fe20008000000 */
[----:B------:R-:W-:Y:S02]  /*1360*/  USHF.R.U32.HI UR6, URZ, UR9, UR6 ;  /* 0x00000009ff067299 */ /* 0x000fe40008011606 */
[----:B---3--:R-:W-:Y:S02]  /*1370*/  USHF.R.U32.HI UR4, URZ, UR13, UR4 ;  /* 0x0000000dff047299 */ /* 0x008fe40008011604 */
[----:B------:R-:W-:Y:S02]  /*1380*/  USEL UR5, UR28, UR6, !UP2 ;  /* 0x000000061c057287 */ /* 0x000fe4000d000000 */
[----:B------:R-:W-:-:S04]  /*1390*/  USEL UR4, UR23, UR4, !UP0 ;  /* 0x0000000417047287 */ /* 0x000fc8000c000000 */
[----:B------:R-:W-:Y:S02]  /*13a0*/  UIADD3 UR6, UPT, UPT, UR5, -UR4, URZ ;  /* 0x8000000405067290 */ /* 0x000fe4000fffe0ff */
[----:B------:R-:W-:Y:S02]  /*13b0*/  UIADD3 UR4, UPT, UPT, -UR5, UR4, URZ ;  /* 0x0000000405047290 */ /* 0x000fe4000fffe1ff */
[----:B------:R-:W-:Y:S02]  /*13c0*/  UIMAD UR23, UR6, UR10, UR23 ;  /* 0x0000000a061772a4 */ /* 0x000fe4000f8e0217 */
[----:B------:R-:W-:-:S12]  /*13d0*/  UIMAD UR28, UR4, UR12, UR28 ;  /* 0x0000000c041c72a4 */ /* 0x000fd8000f8e021c */
.L_x_16:
[----:B------:R-:W-:Y:S01]  /*13e0*/  BAR.SYNC.DEFER_BLOCKING 0x0 ;  /* 0x0000000000007b1d */ /* 0x000fe20000010000 */
[----:B------:R-:W-:Y:S01]  /*13f0*/  UISETP.NE.AND UP0, UPT, UR18, 0x2, UPT ;  /* 0x000000021200788c */ /* 0x000fe2000bf05270 */
[----:B------:R-:W-:Y:S02]  /*1400*/  ISETP.NE.OR P3, PT, R0, 0x2, !P3 ;  /* 0x000000020000780c */ /* 0x000fe40005f65670 */
[----:B------:R-:W-:Y:S02]  /*1410*/  LOP3.LUT R0, R92, 0x1f, RZ, 0xc0, !PT ;  /* 0x0000001f5c007812 */ /* 0x000fe400078ec0ff */
[----:B------:R-:W1:Y:S04]  /*1420*/  LDCU UR39, c[0x0][0xc24] ;  /* 0x00018480ff2777ac */ /* 0x000e680008000800 */
[----:B------:R-:W-:Y:S05]  /*1430*/  BRA.U UP0, `(.L_x_17) ;  /* 0x0000002500547547 */ /* 0x000fea000b800000 */
[----:B------:R-:W2:Y:S01]  /*1440*/  LDCU UR7, c[0x0][0x394] ;  /* 0x00007280ff0777ac */ /* 0x000ea20008000800 */
[----:B------:R-:W-:Y:S01]  /*1450*/  PLOP3.LUT P1, PT, PT, PT, UP3, 0x80, 0x8 ;  /* 0x000000000008781c */ /* 0x000fe20003f2f038 */
[----:B------:R-:W-:Y:S01]  /*1460*/  IMAD.MOV.U32 R2, RZ, RZ, RZ ;  /* 0x000000ffff027224 */ /* 0x000fe200078e00ff */
[----:B------:R-:W-:Y:S01]  /*1470*/  ISETP.EQ.OR P2, PT, R0, RZ, P3 ;  /* 0x000000ff0000720c */ /* 0x000fe20001f42670 */
[----:B------:R-:W3:Y:S01]  /*1480*/  LDCU UR6, c[0x0][0x5d8] ;  /* 0x0000bb00ff0677ac */ /* 0x000ee20008000800 */
[----:B------:R-:W-:Y:S01]  /*1490*/  PLOP3.LUT P1, PT, P1, PT, PT, 0x8, 0x80 ;  /* 0x000000000080781c */ /* 0x000fe20000f2e170 */
[----:B------:R-:W4:Y:S01]  /*14a0*/  LDCU UR58, c[0x0][0x370] ;  /* 0x00006e00ff3a77ac */ /* 0x000f220008000800 */
[----:B------:R-:W1:Y:S01]  /*14b0*/  LDCU.64 UR48, c[0x0][0x348] ;  /* 0x00006900ff3077ac */ /* 0x000e620008000a00 */
[----:B------:R-:W1:Y:S01]  /*14c0*/  LDCU UR57, c[0x0][0x374] ;  /* 0x00006e80ff3977ac */ /* 0x000e620008000800 */
[----:B--2---:R-:W-:Y:S02]  /*14d0*/  UIADD3 UR5, UPT, UPT, UR7, 0x3f, URZ ;  /* 0x0000003f07057890 */ /* 0x004fe4000fffe0ff */
[----:B---3--:R-:W-:-:S02]  /*14e0*/  UIADD3 UR6, UPT, UPT, UR6, 0x7f, URZ ;  /* 0x0000007f06067890 */ /* 0x008fc4000fffe0ff */
[----:B------:R-:W-:Y:S02]  /*14f0*/  USHF.R.S32.HI UR4, URZ, 0x1f, UR5 ;  /* 0x0000001fff047899 */ /* 0x000fe40008011405 */
[----:B------:R-:W-:Y:S02]  /*1500*/  UIADD3 UR62, UPT, UPT, UR7, 0x7e, URZ ;  /* 0x0000007e073e7890 */ /* 0x000fe4000fffe0ff */
[----:B------:R-:W-:Y:S02]  /*1510*/  ULEA.HI UR4, UR4, UR5, URZ, 0x6 ;  /* 0x0000000504047291 */ /* 0x000fe4000f8f30ff */
[----:B------:R-:W-:Y:S02]  /*1520*/  UIADD3 UR5, UPT, UPT, UR7, -0x1, URZ ;  /* 0xffffffff07057890 */ /* 0x000fe4000fffe0ff */
[----:B------:R-:W-:Y:S02]  /*1530*/  USHF.R.S32.HI UR60, URZ, 0x6, UR4 ;  /* 0x00000006ff3c7899 */ /* 0x000fe40008011404 */
[----:B------:R-:W-:-:S02]  /*1540*/  UISETP.GE.U32.AND UP1, UPT, UR5, -0x7f, UPT ;  /* 0xffffff810500788c */ /* 0x000fc4000bf26070 */
[----:B------:R-:W-:Y:S02]  /*1550*/  UISETP.LT.U32.AND UP0, UPT, UR60, 0x11, UPT ;  /* 0x000000113c00788c */ /* 0x000fe4000bf01070 */
[----:B------:R-:W-:Y:S02]  /*1560*/  USHF.R.S32.HI UR4, URZ, 0x1f, UR6 ;  /* 0x0000001fff047899 */ /* 0x000fe40008011406 */
[----:B------:R-:W-:Y:S02]  /*1570*/  USEL UR59, UR60, 0x11, UP0 ;  /* 0x000000113c3b7887 */ /* 0x000fe40008000000 */
[----:B------:R-:W-:Y:S02]  /*1580*/  ULEA.HI UR4, UR4, UR6, URZ, 0x7 ;  /* 0x0000000604047291 */ /* 0x000fe4000f8f38ff */
[----:B------:R-:W-:Y:S02]  /*1590*/  UIADD3 UR46, UPT, UPT, UR59, -0x1, URZ ;  /* 0xffffffff3b2e7890 */ /* 0x000fe4000fffe0ff */
[----:B------:R-:W-:-:S02]  /*15a0*/  @UP1 UIADD3 UR46, UPT, UPT, UR59, URZ, URZ ;  /* 0x000000ff3b2e1290 */ /* 0x000fc4000fffe0ff */
[----:B------:R-:W-:Y:S02]  /*15b0*/  USHF.R.S32.HI UR56, URZ, 0x7, UR4 ;  /* 0x00000007ff387899 */ /* 0x000fe40008011404 */
[----:B------:R-:W-:Y:S02]  /*15c0*/  UIADD3 UR61, UPT, UPT, UR60, -UR59, URZ ;  /* 0x8000003b3c3d7290 */ /* 0x000fe4000fffe0ff */
[----:B------:R-:W-:Y:S01]  /*15d0*/  UIADD3 UR46, UPT, UPT, UR46, 0x1, URZ ;  /* 0x000000012e2e7890 */ /* 0x000fe2000fffe0ff */
[----:B------:R-:W-:Y:S01]  /*15e0*/  UMOV UR29, 0x1 ;  /* 0x00000001001d7882 */ /* 0x000fe20000000000 */
[----:B-1--4-:R-:W-:-:S10]  /*15f0*/  UMOV UR31, URZ ;  /* 0x000000ff001f7c82 */ /* 0x012fd40008000000 */
.L_x_33:
[----:B------:R-:W-:Y:S01]  /*1600*/  IMAD.U32 R4, RZ, RZ, UR56 ;  /* 0x00000038ff047e24 */ /* 0x000fe2000f8e00ff */
[----:B------:R-:W1:Y:S04]  /*1610*/  LDCU UR55, c[0x0][0x5dc] ;  /* 0x0000bb80ff3777ac */ /* 0x000e680008000800 */
[-C--:B------:R-:W-:Y:S01]  /*1620*/  IABS R0, R4.reuse ;  /* 0x0000000400007213 */ /* 0x080fe20000000000 */
[----:B------:R-:W2:Y:S01]  /*1630*/  LDCU UR54, c[0x0][0x5e0] ;  /* 0x0000bc00ff3677ac */ /* 0x000ea20008000800 */
[----:B------:R-:W-:Y:S02]  /*1640*/  IABS R4, R4 ;  /* 0x0000000400047213 */ /* 0x000fe40000000000 */
[----:B------:R-:W-:Y:S01]  /*1650*/  R2UR UR6, R0 ;  /* 0x00000000000672ca */ /* 0x000fe200000e0000 */
[----:B------:R-:W-:Y:S01]  /*1660*/  UMOV UR30, 0x400 ;  /* 0x00000400001e7882 */ /* 0x000fe20000000000 */
[----:B------:R-:W-:Y:S01]  /*1670*/  USHF.L.U32 UR42, UR28, 0x6, URZ ;  /* 0x000000061c2a7899 */ /* 0x000fe200080006ff */
[----:B------:R-:W-:Y:S01]  /*1680*/  UMOV UR19, URZ ;  /* 0x000000ff00137c82 */ /* 0x000fe20008000000 */
[----:B-1----:R-:W-:-:S09]  /*1690*/  IMAD.U32 R3, RZ, RZ, UR55 ;  /* 0x00000037ff037e24 */ /* 0x002fd2000f8e00ff */
[----:B------:R-:W1:Y:S08]  /*16a0*/  I2F.RP R6, UR6 ;  /* 0x0000000600067d06 */ /* 0x000e700008209400 */
[----:B-1----:R-:W1:Y:S02]  /*16b0*/  MUFU.RCP R5, R6 ;  /* 0x0000000600057308 */ /* 0x002e640000001000 */
[----:B-1----:R-:W-:-:S06]  /*16c0*/  VIADD R5, R5, 0xffffffe ;  /* 0x0ffffffe05057836 */ /* 0x002fcc0000000000 */
[----:B------:R-:W1:Y:S02]  /*16d0*/  F2I.FTZ.U32.TRUNC.NTZ R0, R5 ;  /* 0x0000000500007305 */ /* 0x000e64000021f000 */
[----:B-1----:R-:W-:Y:S02]  /*16e0*/  R2UR UR5, R0 ;  /* 0x00000000000572ca */ /* 0x002fe400000e0000 */
[----:B------:R-:W-:Y:S01]  /*16f0*/  IABS R0, R3 ;  /* 0x0000000300007213 */ /* 0x000fe20000000000 */
[----:B------:R-:W-:-:S03]  /*1700*/  IMAD.U32 R3, RZ, RZ, UR23 ;  /* 0x00000017ff037e24 */ /* 0x000fc6000f8e00ff */
[----:B------:R-:W-:Y:S01]  /*1710*/  R2UR UR9, R0 ;  /* 0x00000000000972ca */ /* 0x000fe200000e0000 */
[----:B------:R-:W-:Y:S01]  /*1720*/  IMAD.MOV R0, RZ, RZ, -R4 ;  /* 0x000000ffff007224 */ /* 0x000fe200078e0a04 */
[----:B------:R-:W-:-:S04]  /*1730*/  IABS R3, R3 ;  /* 0x0000000300037213 */ /* 0x000fc80000000000 */
[----:B------:R-:W-:Y:S01]  /*1740*/  R2UR UR8, R3 ;  /* 0x00000000030872ca */ /* 0x000fe200000e0000 */
[----:B------:R-:W-:-:S04]  /*1750*/  UIADD3 UR4, UPT, UPT, URZ, -UR5, URZ ;  /* 0x80000005ff047290 */ /* 0x000fc8000fffe0ff */
[----:B------:R-:W-:Y:S02]  /*1760*/  UIMAD UR7, UR4, UR6, URZ ;  /* 0x00000006040772a4 */ /* 0x000fe4000f8e02ff */
[----:B------:R-:W1:Y:S01]  /*1770*/  I2F.RP R3, UR9 ;  /* 0x0000000900037d06 */ /* 0x000e620008209400 */
[----:B------:R-:W-:Y:S02]  /*1780*/  UMOV UR4, URZ ;  /* 0x000000ff00047c82 */ /* 0x000fe40008000000 */
[----:B------:R-:W-:Y:S02]  /*1790*/  UIMAD.WIDE.U32 UR4, UR5, UR7, UR4 ;  /* 0x00000007050472a5 */ /* 0x000fe4000f8e0004 */
[----:B------:R-:W-:-:S05]  /*17a0*/  R2UR UR7, R0 ;  /* 0x00000000000772ca */ /* 0x000fca00000e0000 */
[----:B------:R-:W-:Y:S02]  /*17b0*/  UMOV UR4, UR5 ;  /* 0x0000000500047c82 */ /* 0x000fe40008000000 */
[----:B------:R-:W-:Y:S01]  /*17c0*/  UIMAD.WIDE.U32 UR4, UR4, UR8, URZ ;  /* 0x00000008040472a5 */ /* 0x000fe2000f8e00ff */
[----:B-1----:R-:W1:Y:S06]  /*17d0*/  MUFU.RCP R3, R3 ;  /* 0x0000000300037308 */ /* 0x002e6c0000001000 */
[----:B------:R-:W-:Y:S02]  /*17e0*/  UMOV UR4, UR5 ;  /* 0x0000000500047c82 */ /* 0x000fe40008000000 */
[----:B------:R-:W-:-:S04]  /*17f0*/  UIMAD UR5, UR4, UR7, UR8 ;  /* 0x00000007040572a4 */ /* 0x000fc8000f8e0208 */
[----:B------:R-:W-:Y:S01]  /*1800*/  UISETP.GT.U32.AND UP0, UPT, UR6, UR5, UPT ;  /* 0x000000050600728c */ /* 0x000fe2000bf04070 */
[----:B-1----:R-:W-:-:S10]  /*1810*/  VIADD R4, R3, 0xffffffe ;  /* 0x0ffffffe03047836 */ /* 0x002fd40000000000 */
[----:B------:R-:W-:Y:S01]  /*1820*/  @!UP0 UIADD3 UR5, UPT, UPT, UR5, -UR6, URZ ;  /* 0x8000000605058290 */ /* 0x000fe2000fffe0ff */
[----:B------:R-:W1:Y:S01]  /*1830*/  F2I.FTZ.U32.TRUNC.NTZ R0, R4 ;  /* 0x0000000400007305 */ /* 0x000e62000021f000 */
[----:B------:R-:W-:Y:S02]  /*1840*/  @!UP0 UIADD3 UR4, UPT, UPT, UR4, 0x1, URZ ;  /* 0x0000000104048890 */ /* 0x000fe4000fffe0ff */
[----:B------:R-:W-:Y:S02]  /*1850*/  UISETP.GE.U32.AND UP1, UPT, UR5, UR6, UPT ;  /* 0x000000060500728c */ /* 0x000fe4000bf26070 */
[----:B------:R-:W-:-:S04]  /*1860*/  ULOP3.LUT UR5, UR23, UR56, URZ, 0x3c, !UPT ;  /* 0x0000003817057292 */ /* 0x000fc8000f8e3cff */
[----:B------:R-:W-:-:S05]  /*1870*/  UISETP.GE.AND UP0, UPT, UR5, URZ, UPT ;  /* 0x000000ff0500728c */ /* 0x000fca000bf06270 */
[----:B------:R-:W-:Y:S01]  /*1880*/  @UP1 UIADD3 UR4, UPT, UPT, UR4, 0x1, URZ ;  /* 0x0000000104041890 */ /* 0x000fe2000fffe0ff */
[----:B-1----:R-:W-:Y:S01]  /*1890*/  R2UR UR5, R0 ;  /* 0x00000000000572ca */ /* 0x002fe200000e0000 */
[----:B------:R-:W-:Y:S01]  /*18a0*/  UISETP.NE.AND UP1, UPT, UR56, URZ, UPT ;  /* 0x000000ff3800728c */ /* 0x000fe2000bf25270 */
[----:B--2---:R-:W-:-:S04]  /*18b0*/  IMAD.U32 R0, RZ, RZ, UR54 ;  /* 0x00000036ff007e24 */ /* 0x004fc8000f8e00ff */
[----:B------:R-:W-:Y:S01]  /*18c0*/  UMOV UR8, UR4 ;  /* 0x0000000400087c82 */ /* 0x000fe20008000000 */
[----:B------:R-:W-:Y:S01]  /*18d0*/  IABS R0, R0 ;  /* 0x0000000000007213 */ /* 0x000fe20000000000 */
[----:B------:R-:W-:-:S03]  /*18e0*/  @!UP0 UIADD3 UR8, UPT, UPT, -UR8, URZ, URZ ;  /* 0x000000ff08088290 */ /* 0x000fc6000fffe1ff */
[----:B------:R-:W-:Y:S01]  /*18f0*/  R2UR UR10, R0 ;  /* 0x00000000000a72ca */ /* 0x000fe200000e0000 */
[----:B------:R-:W-:Y:S02]  /*1900*/  @!UP1 ULOP3.LUT UR8, URZ, UR56, URZ, 0x33, !UPT ;  /* 0x00000038ff089292 */ /* 0x000fe4000f8e33ff */
[----:B------:R-:W-:-:S04]  /*1910*/  UIADD3 UR4, UPT, UPT, URZ, -UR5, URZ ;  /* 0x80000005ff047290 */ /* 0x000fc8000fffe0ff */
[----:B------:R-:W-:Y:S01]  /*1920*/  IMAD.U32 R3, RZ, RZ, UR8 ;  /* 0x00000008ff037e24 */ /* 0x000fe2000f8e00ff */
[----:B------:R-:W-:-:S03]  /*1930*/  UIMAD UR6, UR4, UR9, URZ ;  /* 0x00000009040672a4 */ /* 0x000fc6000f8e02ff */
[----:B------:R-:W-:Y:S01]  /*1940*/  UMOV UR4, URZ ;  /* 0x000000ff00047c82 */ /* 0x000fe20008000000 */
[----:B------:R-:W-:Y:S01]  /*1950*/  IABS R3, R3 ;  /* 0x0000000300037213 */ /* 0x000fe20000000000 */
[----:B------:R-:W-:-:S03]  /*1960*/  UIMAD.WIDE.U32 UR4, UR5, UR6, UR4 ;  /* 0x00000006050472a5 */ /* 0x000fc6000f8e0004 */
[----:B------:R-:W-:Y:S02]  /*1970*/  R2UR UR7, R3 ;  /* 0x00000000030772ca */ /* 0x000fe400000e0000 */
[----:B------:R-:W1:Y:S01]  /*1980*/  I2F.RP R3, UR10 ;  /* 0x0000000a00037d06 */ /* 0x000e620008209400 */
[----:B------:R-:W2:Y:S01]  /*1990*/  S2UR UR6, SR_CgaCtaId ;  /* 0x00000000000679c3 */ /* 0x000ea20000008800 */
[----:B------:R-:W-:-:S09]  /*19a0*/  UMOV UR4, UR5 ;  /* 0x0000000500047c82 */ /* 0x000fd20008000000 */
[----:B------:R-:W-:Y:S01]  /*19b0*/  UIMAD.WIDE.U32 UR4, UR4, UR7, URZ ;  /* 0x00000007040472a5 */ /* 0x000fe2000f8e00ff */
[----:B-1----:R-:W1:Y:S06]  /*19c0*/  MUFU.RCP R0, R3 ;  /* 0x0000000300007308 */ /* 0x002e6c0000001000 */
[----:B------:R-:W-:Y:S02]  /*19d0*/  UMOV UR4, UR5 ;  /* 0x0000000500047c82 */ /* 0x000fe40008000000 */
[----:B------:R-:W-:-:S04]  /*19e0*/  UIADD3 UR5, UPT, UPT, -UR4, URZ, URZ ;  /* 0x000000ff04057290 */ /* 0x000fc8000fffe1ff */
[----:B------:R-:W-:Y:S02]  /*19f0*/  UIMAD UR5, UR9, UR5, UR7 ;  /* 0x00000005090572a4 */ /* 0x000fe4000f8e0207 */
[----:B--2---:R-:W-:Y:S02]  /*1a00*/  ULEA UR30, UR6, UR30, 0x18 ;  /* 0x0000001e061e7291 */ /* 0x004fe4000f8ec0ff */
[----:B------:R-:W-:Y:S02]  /*1a10*/  UISETP.GT.U32.AND UP0, UPT, UR9, UR5, UPT ;  /* 0x000000050900728c */ /* 0x000fe4000bf04070 */
[----:B------:R-:W-:Y:S01]  /*1a20*/  ULEA UR6, UR31, UR30, 0x3 ;  /* 0x0000001e1f067291 */ /* 0x000fe2000f8e18ff */
[----:B-1----:R-:W-:Y:S02]  /*1a30*/  VIADD R0, R0, 0xffffffe ;  /* 0x0ffffffe00007836 */ /* 0x002fe40000000000 */
[----:B------:R-:W-:-:S04]  /*1a40*/  IMAD.U32 R3, RZ, RZ, UR29 ;  /* 0x0000001dff037e24 */ /* 0x000fc8000f8e00ff */
[----:B------:R-:W1:Y:S02]  /*1a50*/  F2I.FTZ.U32.TRUNC.NTZ R0, R0 ;  /* 0x0000000000007305 */ /* 0x000e64000021f000 */
[----:B------:R-:W-:Y:S01]  /*1a60*/  @!UP0 UIADD3 UR5, UPT, UPT, UR5, -UR9, URZ ;  /* 0x8000000905058290 */ /* 0x000fe2000fffe0ff */
[----:B------:R-:W-:Y:S01]  /*1a70*/  SHF.L.U32 R3, R3, 0x1f, RZ ;  /* 0x0000001f03037819 */ /* 0x000fe200000006ff */
[----:B------:R-:W-:Y:S02]  /*1a80*/  @!UP0 UIADD3 UR4, UPT, UPT, UR4, 0x1, URZ ;  /* 0x0000000104048890 */ /* 0x000fe4000fffe0ff */
[----:B------:R-:W-:Y:S01]  /*1a90*/  UISETP.GE.U32.AND UP1, UPT, UR5, UR9, UPT ;  /* 0x000000090500728c */ /* 0x000fe2000bf26070 */
[----:B------:R2:W3:Y:S01]  /*1aa0*/  SYNCS.PHASECHK.TRANS64.TRYWAIT P0, [UR6+0x88], R3 ;  /* 0x00008803ff0075a7 */ /* 0x0004e20008001106 */
[----:B------:R-:W-:Y:S01]  /*1ab0*/  ULOP3.LUT UR5, UR8, UR55, URZ, 0x3c, !UPT ;  /* 0x0000003708057292 */ /* 0x000fe2000f8e3cff */
[----:B------:R-:W-:-:S03]  /*1ac0*/  UMOV UR6, URZ ;  /* 0x000000ff00067c82 */ /* 0x000fc60008000000 */
[----:B------:R-:W-:Y:S01]  /*1ad0*/  UISETP.GE.AND UP0, UPT, UR5, URZ, UPT ;  /* 0x000000ff0500728c */ /* 0x000fe2000bf06270 */
[----:B-1----:R-:W-:-:S04]  /*1ae0*/  R2UR UR7, R0 ;  /* 0x00000000000772ca */ /* 0x002fc800000e0000 */
[----:B------:R-:W-:Y:S02]  /*1af0*/  @UP1 UIADD3 UR4, UPT, UPT, UR4, 0x1, URZ ;  /* 0x0000000104041890 */ /* 0x000fe4000fffe0ff */
[----:B------:R-:W-:-:S05]  /*1b00*/  UISETP.NE.AND UP1, UPT, UR55, URZ, UPT ;  /* 0x000000ff3700728c */ /* 0x000fca000bf25270 */
[----:B------:R-:W-:Y:S02]  /*1b10*/  UMOV UR5, UR4 ;  /* 0x0000000400057c82 */ /* 0x000fe40008000000 */
[----:B------:R-:W-:Y:S02]  /*1b20*/  @!UP0 UIADD3 UR5, UPT, UPT, -UR5, URZ, URZ ;  /* 0x000000ff05058290 */ /* 0x000fe4000fffe1ff */
[----:B------:R-:W-:Y:S02]  /*1b30*/  UIADD3 UR4, UPT, UPT, URZ, -UR7, URZ ;  /* 0x80000007ff047290 */ /* 0x000fe4000fffe0ff */
[----:B------:R-:W-:Y:S02]  /*1b40*/  @!UP1 ULOP3.LUT UR5, URZ, UR55, URZ, 0x33, !UPT ;  /* 0x00000037ff059292 */ /* 0x000fe4000f8e33ff */
[----:B------:R-:W-:-:S04]  /*1b50*/  UIMAD UR4, UR4, UR10, URZ ;  /* 0x0000000a040472a4 */ /* 0x000fc8000f8e02ff */
[----:B------:R-:W-:Y:S01]  /*1b60*/  IMAD.U32 R0, RZ, RZ, UR5 ;  /* 0x00000005ff007e24 */ /* 0x000fe2000f8e00ff */
[----:B------:R-:W-:-:S04]  /*1b70*/  UIMAD.WIDE.U32 UR6, UR7, UR4, UR6 ;  /* 0x00000004070672a5 */ /* 0x000fc8000f8e0006 */
[----:B------:R-:W-:-:S03]  /*1b80*/  IABS R0, R0 ;  /* 0x0000000000007213 */ /* 0x000fc60000000000 */
[----:B------:R-:W-:Y:S01]  /*1b90*/  UMOV UR6, UR7 ;  /* 0x0000000700067c82 */ /* 0x000fe20008000000 */
[----:B------:R-:W-:-:S13]  /*1ba0*/  R2UR UR9, R0 ;  /* 0x00000000000972ca */ /* 0x000fda00000e0000 */
[----:B------:R-:W-:-:S07]  /*1bb0*/  UIMAD.WIDE.U32 UR6, UR6, UR9, URZ ;  /* 0x00000009060672a5 */ /* 0x000fce000f8e00ff */
[----:B------:R-:W-:Y:S01]  /*1bc0*/  UMOV UR4, UR7 ;  /* 0x0000000700047c82 */ /* 0x000fe20008000000 */
[----:B------:R-:W-:Y:S02]  /*1bd0*/  UIADD3 UR7, UPT, UPT, -UR5, URZ, URZ ;  /* 0x000000ff05077290 */ /* 0x000fe4000fffe1ff */
[----:B------:R-:W-:Y:S02]  /*1be0*/  UIADD3 UR6, UPT, UPT, -UR4, URZ, URZ ;  /* 0x000000ff04067290 */ /* 0x000fe4000fffe1ff */
[----:B------:R-:W-:Y:S02]  /*1bf0*/  UIMAD UR55, UR55, UR7, UR8 ;  /* 0x00000007373772a4 */ /* 0x000fe4000f8e0208 */
[----:B------:R-:W-:-:S04]  /*1c00*/  UIMAD UR6, UR10, UR6, UR9 ;  /* 0x000000060a0672a4 */ /* 0x000fc8000f8e0209 */
[----:B------:R-:W-:-:S11]  /*1c10*/  UISETP.GT.U32.AND UP0, UPT, UR10, UR6, UPT ;  /* 0x000000060a00728c */ /* 0x000fd6000bf04070 */
[----:B------:R-:W-:Y:S02]  /*1c20*/  @!UP0 UIADD3 UR6, UPT, UPT, UR6, -UR10, URZ ;  /* 0x8000000a06068290 */ /* 0x000fe4000fffe0ff */
[----:B------:R-:W-:Y:S02]  /*1c30*/  @!UP0 UIADD3 UR4, UPT, UPT, UR4, 0x1, URZ ;  /* 0x0000000104048890 */ /* 0x000fe4000fffe0ff */
[----:B------:R-:W-:Y:S02]  /*1c40*/  UISETP.GE.U32.AND UP1, UPT, UR6, UR10, UPT ;  /* 0x0000000a0600728c */ /* 0x000fe4000bf26070 */
[----:B------:R-:W-:-:S04]  /*1c50*/  ULOP3.LUT UR6, UR5, UR54, URZ, 0x3c, !UPT ;  /* 0x0000003605067292 */ /* 0x000fc8000f8e3cff */
[----:B------:R-:W-:-:S05]  /*1c60*/  UISETP.GE.AND UP0, UPT, UR6, URZ, UPT ;  /* 0x000000ff0600728c */ /* 0x000fca000bf06270 */
[----:B------:R-:W-:Y:S02]  /*1c70*/  @UP1 UIADD3 UR4, UPT, UPT, UR4, 0x1, URZ ;  /* 0x0000000104041890 */ /* 0x000fe4000fffe0ff */
[----:B------:R-:W-:-:S05]  /*1c80*/  UISETP.NE.AND UP1, UPT, UR54, URZ, UPT ;  /* 0x000000ff3600728c */ /* 0x000fca000bf25270 */
[----:B------:R-:W-:Y:S01]  /*1c90*/  UMOV UR47, UR4 ;  /* 0x00000004002f7c82 */ /* 0x000fe20008000000 */
[----:B------:R-:W-:Y:S02]  /*1ca0*/  UIADD3 UR4, UPT, UPT, -UR8, URZ, URZ ;  /* 0x000000ff08047290 */ /* 0x000fe4000fffe1ff */
[----:B------:R-:W-:Y:S02]  /*1cb0*/  @!UP0 UIADD3 UR47, UPT, UPT, -UR47, URZ, URZ ;  /* 0x000000ff2f2f8290 */ /* 0x000fe4000fffe1ff */
[----:B------:R-:W-:Y:S02]  /*1cc0*/  UISETP.GE.U32.AND UP0, UPT, UR62, 0x7f, UPT ;  /* 0x0000007f3e00788c */ /* 0x000fe4000bf06070 */
[----:B------:R-:W-:Y:S02]  /*1cd0*/  @!UP1 ULOP3.LUT UR47, URZ, UR54, URZ, 0x33, !UPT ;  /* 0x00000036ff2f9292 */ /* 0x000fe4000f8e33ff */
[----:B------:R-:W-:Y:S02]  /*1ce0*/  UIMAD UR4, UR56, UR4, UR23 ;  /* 0x00000004380472a4 */ /* 0x000fe4000f8e0217 */
[----:B------:R-:W-:-:S02]  /*1cf0*/  UIADD3 UR6, UPT, UPT, -UR47, URZ, URZ ;  /* 0x000000ff2f067290 */ /* 0x000fc4000fffe1ff */
[----:B------:R-:W-:Y:S02]  /*1d00*/  USHF.L.U32 UR10, UR4, 0x7, URZ ;  /* 0x00000007040a7899 */ /* 0x000fe400080006ff */
[----:B------:R-:W-:Y:S01]  /*1d10*/  UIMAD UR54, UR54, UR6, UR5 ;  /* 0x00000006363672a4 */ /* 0x000fe2000f8e0205 */
[----:B--23--:R-:W-:Y:S11]  /*1d20*/  BRA.U !UP0, `(.L_x_18) ;  /* 0x0000000508587547 */ /* 0x00cff6000b800000 */
[----:B------:R-:W1:Y:S01]  /*1d30*/  LDCU UR11, c[0x0][0x5c8] ;  /* 0x0000b900ff0b77ac */ /* 0x000e620008000800 */
[----:B------:R-:W1:Y:S01]  /*1d40*/  LDCU UR37, c[0x0][0x600] ;  /* 0x0000c000ff2577ac */ /* 0x000e620008000800 */
[----:B------:R-:W2:Y:S01]  /*1d50*/  LDCU.64 UR8, c[0x0][0x5c0] ;  /* 0x0000b800ff0877ac */ /* 0x000ea20008000a00 */
[----:B------:R-:W2:Y:S01]  /*1d60*/  LDCU.64 UR44, c[0x0][0x5f8] ;  /* 0x0000bf00ff2c77ac */ /* 0x000ea20008000a00 */
[----:B------:R-:W3:Y:S01]  /*1d70*/  LDCU UR24, c[0x0][0x5a8] ;  /* 0x0000b500ff1877ac */ /* 0x000ee20008000800 */
[----:B------:R-:W4:Y:S01]  /*1d80*/  LDCU UR23, c[0x0][0x59c] ;  /* 0x0000b380ff1777ac */ /* 0x000f220008000800 */
[----:B-1----:R-:W-:Y:S01]  /*1d90*/  UIMAD UR37, UR47, UR11, UR37 ;  /* 0x0000000b2f2572a4 */ /* 0x002fe2000f8e0225 */
[----:B------:R-:W1:Y:S01]  /*1da0*/  LDCU UR22, c[0x0][0x590] ;  /* 0x0000b200ff1677ac */ /* 0x000e620008000800 */
[----:B------:R-:W1:Y:S01]  /*1db0*/  LDCU UR28, c[0x0][0x594] ;  /* 0x0000b280ff1c77ac */ /* 0x000e620008000800 */
[----:B------:R-:W1:Y:S01]  /*1dc0*/  LDCU UR27, c[0x0][0x598] ;  /* 0x0000b300ff1b77ac */ /* 0x000e620008000800 */
[----:B------:R-:W1:Y:S01]  /*1dd0*/  LDCU UR26, c[0x0][0x5ac] ;  /* 0x0000b580ff1a77ac */ /* 0x000e620008000800 */
[----:B------:R-:W1:Y:S01]  /*1de0*/  LDCU UR25, c[0x0][0x5b0] ;  /* 0x0000b600ff1977ac */ /* 0x000e620008000800 */
[----:B------:R-:W1:Y:S01]  /*1df0*/  LDCU UR5, c[0x0][0x5cc] ;  /* 0x0000b980ff0577ac */ /* 0x000e620008000800 */
[----:B------:R-:W1:Y:S01]  /*1e00*/  LDCU UR4, c[0x0][0x5ec] ;  /* 0x0000bd80ff0477ac */ /* 0x000e620008000800 */
[----:B------:R-:W1:Y:S01]  /*1e10*/  LDCU.64 UR20, c[0x0][0x5a0] ;  /* 0x0000b400ff1477ac */ /* 0x000e620008000a00 */
[----:B------:R-:W1:Y:S01]  /*1e20*/  LDCU.64 UR16, c[0x0][0x5d0] ;  /* 0x0000ba00ff1077ac */ /* 0x000e620008000a00 */
[----:B------:R-:W1:Y:S01]  /*1e30*/  LDCU.64 UR6, c[0x0][0x5f0] ;  /* 0x0000be00ff0677ac */ /* 0x000e620008000a00 */
[----:B--2---:R-:W-:-:S02]  /*1e40*/  UIMAD UR44, UR55, UR8, UR44 ;  /* 0x00000008372c72a4 */ /* 0x004fc4000f8e022c */
[----:B------:R-:W-:Y:S01]  /*1e50*/  UIMAD UR38, UR54, UR9, UR45 ;  /* 0x00000009362672a4 */ /* 0x000fe2000f8e022d */
[----:B------:R-:W-:Y:S01]  /*1e60*/  UMOV UR18, URZ ;  /* 0x000000ff00127c82 */ /* 0x000fe20008000000 */
[----:B---34-:R-:W-:-:S10]  /*1e70*/  UMOV UR11, UR31 ;  /* 0x0000001f000b7c82 */ /* 0x018fd40008000000 */
.L_x_23:
[----:B------:R-:W-:Y:S01]  /*1e80*/  @!P3 MOV R3, 0x3000 ;  /* 0x000030000003b802 */ /* 0x000fe20000000f00 */
[----:B------:R-:W-:Y:S01]  /*1e90*/  ULEA UR41, UR11, UR30, 0x3 ;  /* 0x0000001e0b297291 */ /* 0x000fe2000f8e18ff */
[----:B---3--:R-:W-:Y:S11]  /*1ea0*/  @P0 BRA `(.L_x_19) ;  /* 0x0000000000100947 */ /* 0x008ff60003800000 */
[----:B------:R-:W-:Y:S04]  /*1eb0*/  MOV R0, UR29 ;  /* 0x0000001d00007c02 */ /* 0x000fe80008000f00 */
[----:B------:R-:W-:Y:S04]  /*1ec0*/  SHF.L.U32 R5, R0, 0x1f, RZ ;  /* 0x0000001f00057819 */ /* 0x000fe800000006ff */
[----:B------:R-:W2:Y:S02]  /*1ed0*/  SYNCS.PHASECHK.TRANS64.TRYWAIT P0, [UR41+0x88], R5 ;  /* 0x00008805ff0075a7 */ /* 0x000ea40008001129 */
[----:B--2---:R-:W-:Y:S05]  /*1ee0*/  @!P0 BRA `(.L_x_20) ;  /* 0x0000007000908947 */ /* 0x004fea0003800000 */
.L_x_19:
[----:B------:R3:W-:Y:S01]  /*1ef0*/  @!P3 SYNCS.ARRIVE.TRANS64 RZ, [UR41], R3 ;  /* 0x00000003ffffb9a7 */ /* 0x0007e20008000029 */
[----:B------:R-:W-:Y:S04]  /*1f00*/  BSSY.RECONVERGENT B0, `(.L_x_21) ;  /* 0x0000003000007945 */ /* 0x000fe80003800200 */
[----:B------:R-:W-:Y:S05]  /*1f10*/  @P2 BRA `(.L_x_22) ;  /* 0x0000000000042947 */ /* 0x000fea0003800000 */
[----:B-1----:R-:W-:Y:S05]  /*1f20*/  BPT.TRAP 0x1 ;  /* 0x000000040000795c */ /* 0x002fea0000300000 */
.L_x_22:
[----:B-1----:R-:W-:Y:S05]  /*1f30*/  BSYNC.RECONVERGENT B0 ;  /* 0x0000000000007941 */ /* 0x002fea0003800200 */
.L_x_21:
[----:B------:R-:W-:Y:S02]  /*1f40*/  UIADD3 UR8, UPT, UPT, UR11, 0x1, URZ ;  /* 0x000000010b087890 */ /* 0x000fe4000fffe0ff */
[----:B------:R-:W-:Y:S02]  /*1f50*/  USHF.L.U32 UR43, UR18, 0x6, URZ ;  /* 0x00000006122b7899 */ /* 0x000fe400080006ff */
[----:B------:R-:W-:Y:S02]  /*1f60*/  UISETP.NE.AND UP0, UPT, UR8, 0x11, UPT ;  /* 0x000000110800788c */ /* 0x000fe4000bf05270 */
[----:B------:R-:W-:Y:S02]  /*1f70*/  ULEA UR19, UR11, UR30, 0xc ;  /* 0x0000001e0b137291 */ /* 0x000fe4000f8e60ff */
[----:B------:R-:W-:Y:S02]  /*1f80*/  USEL UR9, URZ, 0x1, UP0 ;  /* 0x00000001ff097887 */ /* 0x000fe40008000000 */
[----:B------:R-:W-:Y:S02]  /*1f90*/  USEL UR31, UR8, URZ, UP0 ;  /* 0x000000ff081f7287 */ /* 0x000fe40008000000 */
[----:B------:R-:W-:Y:S02]  /*1fa0*/  ULOP3.LUT UR29, UR29, UR9, URZ, 0x3c, !UPT ;  /* 0x000000091d1d7292 */ /* 0x000fe4000f8e3cff */
[----:B------:R-:W-:Y:S02]  /*1fb0*/  ULEA UR8, UR31, UR30, 0x3 ;  /* 0x0000001e1f087291 */ /* 0x000fe4000f8e18ff */
[----:B------:R-:W-:Y:S02]  /*1fc0*/  UISETP.NE.AND UP0, UPT, UR22, 0x1, UPT ;  /* 0x000000011600788c */ /* 0x000fe4000bf05270 */
[----:B------:R-:W-:Y:S01]  /*1fd0*/  UISETP.NE.AND UP2, UPT, UR24, 0x1, UPT ;  /* 0x000000011800788c */ /* 0x000fe2000bf45270 */
[----:B--2---:R-:W-:Y:S01]  /*1fe0*/  MOV R0, UR29 ;  /* 0x0000001d00007c02 */ /* 0x004fe20008000f00 */
[----:B------:R-:W-:Y:S02]  /*1ff0*/  UIADD3 UR34, UP1, UPT, UR48, 0x80, URZ ;  /* 0x0000008030227890 */ /* 0x000fe4000ff3e0ff */
[----:B------:R-:W-:Y:S01]  /*2000*/  UIADD3 UR40, UPT, UPT, UR19, 0x4400, URZ ;  /* 0x0000440013287890 */ /* 0x000fe2000fffe0ff */
[----:B---3--:R-:W-:Y:S01]  /*2010*/  SHF.L.U32 R3, R0, 0x1f, RZ ;  /* 0x0000001f00037819 */ /* 0x008fe200000006ff */
[----:B------:R-:W-:Y:S02]  /*2020*/  UIADD3.X UR35, UPT, UPT, URZ, UR49, URZ, UP1, !UPT ;  /* 0x00000031ff237290 */ /* 0x000fe40008ffe4ff */
[----:B------:R-:W-:Y:S01]  /*2030*/  UIADD3 UR18, UPT, UPT, UR18, 0x1, URZ ;  /* 0x0000000112127890 */ /* 0x000fe2000fffe0ff */
[----:B------:R2:W3:Y:S01]  /*2040*/  SYNCS.PHASECHK.TRANS64.TRYWAIT P0, [UR8+0x88], R3 ;  /* 0x00008803ff0075a7 */ /* 0x0004e20008001108 */
[----:B------:R-:W-:Y:S02]  /*2050*/  UIMAD.WIDE.U32 UR8, UR43, UR28, URZ ;  /* 0x0000001c2b0872a5 */ /* 0x000fe4000f8e00ff */
[----:B------:R-:W-:Y:S02]  /*2060*/  ULEA UR8, UR38, UR44, 0x5 ;  /* 0x0000002c26087291 */ /* 0x000fe4000f8e28ff */
[----:B------:R-:W-:Y:S02]  /*2070*/  USHF.R.U32.HI UR9, URZ, UR27, UR9 ;  /* 0x0000001bff097299 */ /* 0x000fe40008011609 */
[----:B------:R-:W-:Y:S02]  /*2080*/  ULEA UR36, UR37, UR8, 0xa ;  /* 0x0000000825247291 */ /* 0x000fe4000f8e50ff */
[----:B------:R-:W-:Y:S02]  /*2090*/  USEL UR9, UR43, UR9, !UP0 ;  /* 0x000000092b097287 */ /* 0x000fe4000c000000 */
[----:B------:R-:W-:Y:S02]  /*20a0*/  UISETP.NE.AND UP0, UPT, UR23, 0x1, UPT ;  /* 0x000000011700788c */ /* 0x000fe4000bf05270 */
[----:B------:R-:W-:Y:S02]  /*20b0*/  UIMAD.WIDE.U32 UR12, UR9, UR20, URZ ;  /* 0x00000014090c72a5 */ /* 0x000fe4000f8e00ff */
[----:B------:R-:W-:Y:S02]  /*20c0*/  ULEA UR12, UR11, UR30, 0xd ;  /* 0x0000001e0b0c7291 */ /* 0x000fe4000f8e68ff */
[----:B------:R-:W-:Y:S02]  /*20d0*/  USHF.R.U32.HI UR13, URZ, UR21, UR13 ;  /* 0x00000015ff0d7299 */ /* 0x000fe4000801160d */
[----:B------:R-:W-:Y:S02]  /*20e0*/  UIADD3 UR8, UPT, UPT, UR12, 0x15400, URZ ;  /* 0x000154000c087890 */ /* 0x000fe4000fffe0ff */
[----:B------:R-:W-:Y:S02]  /*20f0*/  USEL UR13, UR9, UR13, !UP0 ;  /* 0x0000000d090d7287 */ /* 0x000fe4000c000000 */
[----:B------:R-:W-:Y:S02]  /*2100*/  UIADD3 UR12, UPT, UPT, -UR9, URZ, URZ ;  /* 0x000000ff090c7290 */ /* 0x000fe4000fffe1ff */
[----:B------:R-:W-:Y:S02]  /*2110*/  UIMAD.WIDE.U32 UR14, UR13, UR26, URZ ;  /* 0x0000001a0d0e72a5 */ /* 0x000fe4000f8e00ff */
[----:B------:R-:W-:Y:S02]  /*2120*/  UIMAD UR12, UR22, UR12, UR43 ;  /* 0x0000000c160c72a4 */ /* 0x000fe4000f8e022b */
[----:B------:R-:W-:Y:S01]  /*2130*/  UIADD3 UR32, UP0, UPT, UR48, 0x180, URZ ;  /* 0x0000018030207890 */ /* 0x000fe2000ff1e0ff */
[----:B------:R-:W-:Y:S01]  /*2140*/  UMOV UR50, 0x0 ;  /* 0x0000000000327882 */ /* 0x000fe20000000000 */
[----:B------:R-:W-:Y:S02]  /*2150*/  UMOV UR51, 0x10000000 ;  /* 0x1000000000337882 */ /* 0x000fe40000000000 */
[----:B------:R-:W-:Y:S01]  /*2160*/  UIADD3.X UR33, UPT, UPT, URZ, UR49, URZ, UP0, !UPT ;  /* 0x00000031ff217290 */ /* 0x000fe200087fe4ff */
[----:B------:R-:W-:Y:S01]  /*2170*/  UTMALDG.2D [UR40], [UR34], desc[UR50] ;  /* 0x00003228220075b4 */ /* 0x000fe20008009000 */
[----:B------:R-:W-:Y:S01]  /*2180*/  UISETP.NE.AND UP0, UPT, UR18, UR46, UPT ;  /* 0x0000002e1200728c */ /* 0x000fe2000bf05270 */
[----:B------:R-:W-:Y:S01]  /*2190*/  UMOV UR14, UR15 ;  /* 0x0000000f000e7c82 */ /* 0x000fe20008000000 */
[----:B------:R-:W-:Y:S01]  /*21a0*/  UMOV UR19, UR46 ;  /* 0x0000002e00137c82 */ /* 0x000fe20008000000 */
[----:B------:R-:W-:Y:S04]  /*21b0*/  USHF.R.U32.HI UR11, URZ, UR25, UR14 ;  /* 0x00000019ff0b7299 */ /* 0x000fe8000801160e */
[----:B------:R-:W-:Y:S02]  /*21c0*/  USEL UR14, UR13, UR11, !UP2 ;  /* 0x0000000b0d0e7287 */ /* 0x000fe4000d000000 */
[----:B------:R-:W-:Y:S02]  /*21d0*/  UIADD3 UR11, UPT, UPT, -UR13, URZ, URZ ;  /* 0x000000ff0d0b7290 */ /* 0x000fe4000fffe1ff */
[----:B------:R-:W-:Y:S02]  /*21e0*/  UIADD3 UR15, UPT, UPT, -UR14, URZ, URZ ;  /* 0x000000ff0e0f7290 */ /* 0x000fe4000fffe1ff */
[----:B------:R-:W-:Y:S02]  /*21f0*/  UIMAD UR9, UR23, UR11, UR9 ;  /* 0x0000000b170972a4 */ /* 0x000fe4000f8e0209 */
[----:B------:R-:W-:Y:S02]  /*2200*/  UIMAD UR13, UR24, UR15, UR13 ;  /* 0x0000000f180d72a4 */ /* 0x000fe4000f8e020d */
[----:B------:R-:W-:Y:S02]  /*2210*/  UIMAD UR11, UR12, UR5, UR4 ;  /* 0x000000050c0b72a4 */ /* 0x000fe4000f8e0204 */
[----:B------:R-:W-:Y:S02]  /*2220*/  UIMAD UR12, UR9, UR16, UR6 ;  /* 0x00000010090c72a4 */ /* 0x000fe4000f8e0206 */
[----:B------:R-:W-:Y:S02]  /*2230*/  UIMAD UR13, UR13, UR17, UR7 ;  /* 0x000000110d0d72a4 */ /* 0x000fe4000f8e0207 */
[----:B------:R-:W-:Y:S01]  /*2240*/  UPRMT UR15, UR36, 0x5410, URZ ;  /* 0x00005410240f7896 */ /* 0x000fe200080000ff */
[----:B------:R-:W-:Y:S08]  /*2250*/  UMOV UR9, UR41 ;  /* 0x0000002900097c82 */ /* 0x000ff00008000000 */
[----:B------:R1:W-:Y:S02]  /*2260*/  UTMALDG.5D.IM2COL [UR8], [UR32], UR15 ;  /* 0x00000008200073b4 */ /* 0x0003e4000806000f */
[----:B-1----:R-:W-:Y:S01]  /*2270*/  UMOV UR11, UR31 ;  /* 0x0000001f000b7c82 */ /* 0x002fe20008000000 */
[----:B--2---:R-:W-:Y:S05]  /*2280*/  BRA.U UP0, `(.L_x_23) ;  /* 0xfffffff900fc7547 */ /* 0x004fea000b83ffff */
.L_x_18:
[----:B------:R-:W-:Y:S01]  /*2290*/  ULEA UR4, UR31, UR30, 0x3 ;  /* 0x0000001e1f047291 */ /* 0x000fe2000f8e18ff */
[----:B------:R-:W-:Y:S01]  /*22a0*/  MOV R0, UR29 ;  /* 0x0000001d00007c02 */ /* 0x000fe20008000f00 */
[----:B------:R-:W-:Y:S01]  /*22b0*/  @!P1 SYNCS.ARRIVE.TRANS64.A1T0 RZ, [UR30+0x138], RZ ;  /* 0x000138ffffff99a7 */ /* 0x000fe2000810001e */
[----:B------:R-:W-:Y:S02]  /*22c0*/  UISETP.GT.AND UP0, UPT, UR60, UR59, UPT ;  /* 0x0000003b3c00728c */ /* 0x000fe4000bf04270 */
[----:B------:R-:W-:-:S04]  /*22d0*/  SHF.L.U32 R0, R0, 0x1f, RZ ;  /* 0x0000001f00007819 */ /* 0x000fc800000006ff */
[----:B---3--:R1:W2:Y:S03]  /*22e0*/  SYNCS.PHASECHK.TRANS64.TRYWAIT P0, [UR4+0x88], R0 ;  /* 0x00008800ff0075a7 */ /* 0x0082a60008001104 */
[----:B------:R-:W-:Y:S05]  /*22f0*/  BRA.U !UP0, `(.L_x_24) ;  /* 0x0000000508587547 */ /* 0x000fea000b800000 */
[----:B------:R-:W3:Y:S01]  /*2300*/  LDCU UR11, c[0x0][0x5c8] ;  /* 0x0000b900ff0b77ac */ /* 0x000ee20008000800 */
[----:B------:R-:W4:Y:S01]  /*2310*/  LDCU.64 UR8, c[0x0][0x5c0] ;  /* 0x0000b800ff0877ac */ /* 0x000f220008000a00 */
[----:B------:R-:W4:Y:S01]  /*2320*/  LDCU.64 UR44, c[0x0][0x5f8] ;  /* 0x0000bf00ff2c77ac */ /* 0x000f220008000a00 */
[----:B------:R-:W3:Y:S01]  /*2330*/  LDCU UR38, c[0x0][0x600] ;  /* 0x0000c000ff2677ac */ /* 0x000ee20008000800 */
[----:B------:R-:W1:Y:S01]  /*2340*/  LDCU UR23, c[0x0][0x5a8] ;  /* 0x0000b500ff1777ac */ /* 0x000e620008000800 */
[----:B------:R-:W1:Y:S01]  /*2350*/  LDCU UR22, c[0x0][0x59c] ;  /* 0x0000b380ff1677ac */ /* 0x000e620008000800 */
[----:B------:R-:W1:Y:S01]  /*2360*/  LDCU UR18, c[0x0][0x590] ;  /* 0x0000b200ff1277ac */ /* 0x000e620008000800 */
[----:B----4-:R-:W-:Y:S02]  /*2370*/  UIMAD UR43, UR54, UR9, UR45 ;  /* 0x00000009362b72a4 */ /* 0x010fe4000f8e022d */
[----:B---3--:R-:W-:Y:S01]  /*2380*/  UIMAD UR38, UR47, UR11, UR38 ;  /* 0x0000000b2f2672a4 */ /* 0x008fe2000f8e0226 */
[----:B------:R-:W3:Y:S01]  /*2390*/  LDCU UR27, c[0x0][0x594] ;  /* 0x0000b280ff1b77ac */ /* 0x000ee20008000800 */
[----:B------:R-:W4:Y:S01]  /*23a0*/  LDCU UR26, c[0x0][0x598] ;  /* 0x0000b300ff1a77ac */ /* 0x000f220008000800 */
[----:B------:R-:W1:Y:S01]  /*23b0*/  LDCU UR25, c[0x0][0x5ac] ;  /* 0x0000b580ff1977ac */ /* 0x000e620008000800 */
[----:B------:R-:W1:Y:S01]  /*23c0*/  LDCU UR24, c[0x0][0x5b0] ;  /* 0x0000b600ff1877ac */ /* 0x000e620008000800 */
[----:B------:R-:W1:Y:S01]  /*23d0*/  LDCU UR5, c[0x0][0x5cc] ;  /* 0x0000b980ff0577ac */ /* 0x000e620008000800 */
[----:B------:R-:W1:Y:S01]  /*23e0*/  LDCU UR4, c[0x0][0x5ec] ;  /* 0x0000bd80ff0477ac */ /* 0x000e620008000800 */
[----:B------:R-:W1:Y:S01]  /*23f0*/  LDCU.64 UR20, c[0x0][0x5a0] ;  /* 0x0000b400ff1477ac */ /* 0x000e620008000a00 */
[----:B------:R-:W1:Y:S01]  /*2400*/  LDCU.64 UR16, c[0x0][0x5d0] ;  /* 0x0000ba00ff1077ac */ /* 0x000e620008000a00 */
[----:B------:R-:W1:Y:S01]  /*2410*/  LDCU.64 UR6, c[0x0][0x5f0] ;  /* 0x0000be00ff0677ac */ /* 0x000e620008000a00 */
[----:B------:R-:W-:-:S02]  /*2420*/  UIMAD UR44, UR55, UR8, UR44 ;  /* 0x00000008372c72a4 */ /* 0x000fc4000f8e022c */
[----:B------:R-:W-:Y:S01]  /*2430*/  UIADD3 UR45, UPT, UPT, UR61, UR19, URZ ;  /* 0x000000133d2d7290 */ /* 0x000fe2000fffe0ff */
[----:B------:R-:W-:-:S11]  /*2440*/  UMOV UR11, UR31 ;  /* 0x0000001f000b7c82 */ /* 0x000fd60008000000 */
.L_x_29:
[----:B------:R-:W-:Y:S01]  /*2450*/  @!P3 MOV R3, 0x3000 ;  /* 0x000030000003b802 */ /* 0x000fe20000000f00 */
[----:B------:R-:W-:Y:S01]  /*2460*/  ULEA UR33, UR11, UR30, 0x3 ;  /* 0x0000001e0b217291 */ /* 0x000fe2000f8e18ff */
[----:B--2---:R-:W-:Y:S11]  /*2470*/  @P0 BRA `(.L_x_25) ;  /* 0x0000000000100947 */ /* 0x004ff60003800000 */
[----:B-1----:R-:W-:Y:S04]  /*2480*/  MOV R0, UR29 ;  /* 0x0000001d00007c02 */ /* 0x002fe80008000f00 */
[----:B------:R-:W-:Y:S04]  /*2490*/  SHF.L.U32 R5, R0, 0x1f, RZ ;  /* 0x0000001f00057819 */ /* 0x000fe800000006ff */
[----:B------:R-:W1:Y:S02]  /*24a0*/  SYNCS.PHASECHK.TRANS64.TRYWAIT P0, [UR33+0x88], R5 ;  /* 0x00008805ff0075a7 */ /* 0x000e640008001121 */
[----:B-1----:R-:W-:Y:S05]  /*24b0*/  @!P0 BRA `(.L_x_26) ;  /* 0x0000006c00348947 */ /* 0x002fea0003800000 */
.L_x_25:
[----:B------:R2:W-:Y:S01]  /*24c0*/  @!P3 SYNCS.ARRIVE.TRANS64 RZ, [UR33], R3 ;  /* 0x00000003ffffb9a7 */ /* 0x0005e20008000021 */
[----:B------:R-:W-:Y:S04]  /*24d0*/  BSSY.RECONVERGENT B0, `(.L_x_27) ;  /* 0x0000003000007945 */ /* 0x000fe80003800200 */
[----:B------:R-:W-:Y:S05]  /*24e0*/  @P2 BRA `(.L_x_28) ;  /* 0x0000000000042947 */ /* 0x000fea0003800000 */
[----:B-1-34-:R-:W-:Y:S05]  /*24f0*/  BPT.TRAP 0x1 ;  /* 0x000000040000795c */ /* 0x01afea0000300000 */
.L_x_28:
[----:B-1-34-:R-:W-:Y:S05]  /*2500*/  BSYNC.RECONVERGENT B0 ;  /* 0x0000000000007941 */ /* 0x01afea0003800200 */
.L_x_27:
        /* <DEDUP_REMOVED lines=10> */
[----:B------:R-:W-:Y:S01]  /*25b0*/  MOV R0, UR29 ;  /* 0x0000001d00007c02 */ /* 0x000fe20008000f00 */
[----:B------:R-:W-:Y:S02]  /*25c0*/  UIADD3 UR40, UP1, UPT, UR48, 0x80, URZ ;  /* 0x0000008030287890 */ /* 0x000fe4000ff3e0ff */
[----:B------:R-:W-:Y:S01]  /*25d0*/  ULEA UR28, UR43, UR44, 0x5 ;  /* 0x0000002c2b1c7291 */ /* 0x000fe2000f8e28ff */
[----:B--2---:R-:W-:Y:S01]  /*25e0*/  SHF.L.U32 R3, R0, 0x1f, RZ ;  /* 0x0000001f00037819 */ /* 0x004fe200000006ff */
[----:B------:R-:W-:Y:S02]  /*25f0*/  UIADD3.X UR41, UPT, UPT, URZ, UR49, URZ, UP1, !UPT ;  /* 0x00000031ff297290 */ /* 0x000fe40008ffe4ff */
[----:B------:R-:W-:Y:S01]  /*2600*/  UIADD3 UR32, UPT, UPT, UR32, 0x4400, URZ ;  /* 0x0000440020207890 */ /* 0x000fe2000fffe0ff */
[----:B------:R1:W2:Y:S01]  /*2610*/  SYNCS.PHASECHK.TRANS64.TRYWAIT P0, [UR8+0x88], R3 ;  /* 0x00008803ff0075a7 */ /* 0x0002a20008001108 */
[----:B------:R-:W-:Y:S02]  /*2620*/  UIMAD.WIDE.U32 UR8, UR35, UR27, URZ ;  /* 0x0000001b230872a5 */ /* 0x000fe4000f8e00ff */
[----:B------:R-:W-:Y:S02]  /*2630*/  ULEA UR28, UR38, UR28, 0xa ;  /* 0x0000001c261c7291 */ /* 0x000fe4000f8e50ff */
[----:B------:R-:W-:Y:S02]  /*2640*/  USHF.R.U32.HI UR9, URZ, UR26, UR9 ;  /* 0x0000001aff097299 */ /* 0x000fe40008011609 */
[----:B------:R-:W-:Y:S02]  /*2650*/  UIADD3 UR19, UPT, UPT, UR19, 0x1, URZ ;  /* 0x0000000113137890 */ /* 0x000fe4000fffe0ff */
[----:B------:R-:W-:Y:S02]  /*2660*/  USEL UR9, UR35, UR9, !UP0 ;  /* 0x0000000923097287 */ /* 0x000fe4000c000000 */
[----:B------:R-:W-:Y:S02]  /*2670*/  UISETP.NE.AND UP0, UPT, UR22, 0x1, UPT ;  /* 0x000000011600788c */ /* 0x000fe4000bf05270 */
[----:B------:R-:W-:Y:S02]  /*2680*/  UIMAD.WIDE.U32 UR12, UR9, UR20, URZ ;  /* 0x00000014090c72a5 */ /* 0x000fe4000f8e00ff */
[----:B------:R-:W-:Y:S02]  /*2690*/  ULEA UR12, UR11, UR30, 0xd ;  /* 0x0000001e0b0c7291 */ /* 0x000fe4000f8e68ff */
[----:B------:R-:W-:Y:S01]  /*26a0*/  USHF.R.U32.HI UR13, URZ, UR21, UR13 ;  /* 0x00000015ff0d7299 */ /* 0x000fe2000801160d */
[----:B------:R-:W-:Y:S01]  /*26b0*/  UMOV UR50, 0x0 ;  /* 0x0000000000327882 */ /* 0x000fe20000000000 */
[----:B------:R-:W-:Y:S02]  /*26c0*/  UMOV UR51, 0x10000000 ;  /* 0x1000000000337882 */ /* 0x000fe40000000000 */
[----:B------:R-:W-:Y:S02]  /*26d0*/  USEL UR13, UR9, UR13, !UP0 ;  /* 0x0000000d090d7287 */ /* 0x000fe4000c000000 */
[----:B------:R-:W-:Y:S02]  /*26e0*/  UIADD3 UR36, UP0, UPT, UR48, 0x180, URZ ;  /* 0x0000018030247890 */ /* 0x000fe4000ff1e0ff */
[----:B------:R-:W-:Y:S02]  /*26f0*/  UIMAD.WIDE.U32 UR14, UR13, UR25, URZ ;  /* 0x000000190d0e72a5 */ /* 0x000fe4000f8e00ff */
[----:B------:R-:W-:Y:S02]  /*2700*/  UIADD3.X UR37, UPT, UPT, URZ, UR49, URZ, UP0, !UPT ;  /* 0x00000031ff257290 */ /* 0x000fe400087fe4ff */
[----:B------:R-:W-:Y:S01]  /*2710*/  UISETP.NE.AND UP0, UPT, UR19, UR45, UPT ;  /* 0x0000002d1300728c */ /* 0x000fe2000bf05270 */
[----:B------:R-:W-:Y:S02]  /*2720*/  UMOV UR34, UR42 ;  /* 0x0000002a00227c82 */ /* 0x000fe40008000000 */
[----:B------:R-:W-:Y:S01]  /*2730*/  UMOV UR8, UR15 ;  /* 0x0000000f00087c82 */ /* 0x000fe20008000000 */
[----:B------:R-:W-:Y:S01]  /*2740*/  UTMALDG.2D [UR32], [UR40], desc[UR50] ;  /* 0x00003220280075b4 */ /* 0x000fe20008009000 */
[----:B------:R-:W-:Y:S02]  /*2750*/  USHF.R.U32.HI UR11, URZ, UR24, UR8 ;  /* 0x00000018ff0b7299 */ /* 0x000fe40008011608 */
[----:B------:R-:W-:Y:S02]  /*2760*/  UIADD3 UR8, UPT, UPT, UR12, 0x15400, URZ ;  /* 0x000154000c087890 */ /* 0x000fe4000fffe0ff */
[----:B------:R-:W-:Y:S02]  /*2770*/  USEL UR14, UR13, UR11, !UP2 ;  /* 0x0000000b0d0e7287 */ /* 0x000fe4000d000000 */
[----:B------:R-:W-:Y:S02]  /*2780*/  UIADD3 UR12, UPT, UPT, -UR9, URZ, URZ ;  /* 0x000000ff090c7290 */ /* 0x000fe4000fffe1ff */
[----:B------:R-:W-:Y:S02]  /*2790*/  UIADD3 UR11, UPT, UPT, -UR13, URZ, URZ ;  /* 0x000000ff0d0b7290 */ /* 0x000fe4000fffe1ff */
[----:B------:R-:W-:Y:S02]  /*27a0*/  UIADD3 UR15, UPT, UPT, -UR14, URZ, URZ ;  /* 0x000000ff0e0f7290 */ /* 0x000fe4000fffe1ff */
[----:B------:R-:W-:Y:S02]  /*27b0*/  UIMAD UR12, UR18, UR12, UR35 ;  /* 0x0000000c120c72a4 */ /* 0x000fe4000f8e0223 */
        /* <DEDUP_REMOVED lines=8> */
[----:B---3--:R-:W-:Y:S01]  /*2840*/  UMOV UR11, UR31 ;  /* 0x0000001f000b7c82 */ /* 0x008fe20008000000 */
[----:B-1----:R-:W-:Y:S05]  /*2850*/  BRA.U UP0, `(.L_x_29) ;  /* 0xfffffff900fc7547 */ /* 0x002fea000b83ffff */
.L_x_24:
[----:B------:R-:W-:Y:S01]  /*2860*/  SHF.L.U32 R3, R2, 0x1f, RZ ;  /* 0x0000001f02037819 */ /* 0x000fe200000006ff */
[----:B------:R-:W-:-:S03]  /*2870*/  NOP ;  /* 0x0000000000007918 */ /* 0x000fc60000000000 */
[----:B--2---:R-:W2:Y:S02]  /*2880*/  SYNCS.PHASECHK.TRANS64.TRYWAIT P0, [UR30+0x140], R3 ;  /* 0x00014003ff0075a7 */ /* 0x004ea4000800111e */
[----:B--2---:R-:W-:Y:S05]  /*2890*/  @!P0 BRA `(.L_x_30) ;  /* 0x0000006800548947 */ /* 0x004fea0003800000 */
.L_x_115:
[----:B------:R-:W2:Y:S01]  /*28a0*/  LDS.128 R4, [UR30+0x180] ;  /* 0x0001801eff047984 */ /* 0x000ea20008000c00 */
[----:B------:R-:W-:Y:S02]  /*28b0*/  UIADD3 UR4, UPT, UPT, UR30, 0x148, URZ ;  /* 0x000001481e047890 */ /* 0x000fe4000fffe0ff */
[----:B------:R-:W-:Y:S01]  /*28c0*/  UISETP.GE.AND UP0, UPT, UR39, 0x1, UPT ;  /* 0x000000012700788c */ /* 0x000fe2000bf06270 */
[----:B------:R-:W-:Y:S01]  /*28d0*/  @!PT LDS RZ, [RZ] ;  /* 0x00000000fffff984 */ /* 0x000fe20000000800 */
[----:B------:R-:W-:Y:S01]  /*28e0*/  @!PT LDS RZ, [RZ] ;  /* 0x00000000fffff984 */ /* 0x000fe20000000800 */
[----:B------:R-:W-:Y:S01]  /*28f0*/  @!PT LDS RZ, [RZ] ;  /* 0x00000000fffff984 */ /* 0x000fe20000000800 */
[----:B------:R-:W-:Y:S01]  /*2900*/  @!PT LDS RZ, [RZ] ;  /* 0x00000000fffff984 */ /* 0x000fe20000000800 */
[----:B------:R3:W-:Y:S06]  /*2910*/  MEMBAR.ALL.CTA ;  /* 0x0000000000007992 */ /* 0x0007ec0000008000 */
[----:B---3--:R-:W3:Y:S01]  /*2920*/  FENCE.VIEW.ASYNC.S ;  /* 0x00000000000073c6 */ /* 0x008ee20000000000 */
[----:B------:R-:W-:-:S09]  /*2930*/  UPRMT UR4, URZ, 0x654, UR4 ;  /* 0x00000654ff047896 */ /* 0x000fd20008000004 */
[----:B---3--:R-:W-:Y:S01]  /*2940*/  SYNCS.ARRIVE.TRANS64.RED.A1T0 RZ, [UR4], RZ ;  /* 0x000000ffffff79a7 */ /* 0x008fe20008100404 */
[----:B--2---:R-:W-:-:S13]  /*2950*/  LOP3.LUT P0, RZ, R6, 0x1, RZ, 0xc0, !PT ;  /* 0x0000000106ff7812 */ /* 0x004fda000780c0ff */
[----:B------:R-:W-:Y:S01]  /*2960*/  VOTEU.ANY UP1, P0 ;  /* 0x0000000000ff7886 */ /* 0x000fe20000020100 */
[----:B------:R-:W-:-:S13]  /*2970*/  PLOP3.LUT P0, PT, PT, PT, UP1, 0x80, 0x8 ;  /* 0x000000000008781c */ /* 0x000fda0003f0f018 */
[----:B-1----:R-:W-:Y:S02]  /*2980*/  @P0 MOV R0, R4 ;  /* 0x0000000400000202 */ /* 0x002fe40000000f00 */
[----:B------:R-:W-:Y:S02]  /*2990*/  @P0 LOP3.LUT R4, R5, 0xffff, RZ, 0xc0, !PT ;  /* 0x0000ffff05040812 */ /* 0x000fe400078ec0ff */
[----:B------:R-:W-:Y:S02]  /*29a0*/  @P0 R2UR UR6, R0 ;  /* 0x00000000000602ca */ /* 0x000fe400000e0000 */
[----:B------:R-:W-:-:S11]  /*29b0*/  @P0 R2UR UR5, R4 ;  /* 0x00000000040502ca */ /* 0x000fd600000e0000 */
[----:B------:R-:W-:Y:S02]  /*29c0*/  @UP1 UMOV UR53, UR6 ;  /* 0x0000000600351c82 */ /* 0x000fe40008000000 */
[----:B------:R-:W-:Y:S01]  /*29d0*/  @UP1 UMOV UR52, UR5 ;  /* 0x0000000500341c82 */ /* 0x000fe20008000000 */
[----:B------:R-:W-:Y:S05]  /*29e0*/  BRA.U !UP0, `(.L_x_31) ;  /* 0x0000000108d47547 */ /* 0x000fea000b800000 */
[----:B------:R-:W1:Y:S01]  /*29f0*/  LDCU.128 UR16, c[0x0][0xc10] ;  /* 0x00018200ff1077ac */ /* 0x000e620008000c00 */
[----:B------:R-:W2:Y:S01]  /*2a00*/  LDCU UR20, c[0x0][0xc20] ;  /* 0x00018400ff1477ac */ /* 0x000ea20008000800 */
[----:B------:R-:W3:Y:S01]  /*2a10*/  LDCU UR13, c[0x0][0xc0c] ;  /* 0x00018180ff0d77ac */ /* 0x000ee20008000800 */
[----:B------:R-:W4:Y:S01]  /*2a20*/  LDCU.64 UR14, c[0x0][0xc28] ;  /* 0x00018500ff0e77ac */ /* 0x000f220008000a00 */
[----:B------:R-:W-:Y:S02]  /*2a30*/  UISETP.NE.AND UP3, UPT, UR39, 0x1, UPT ;  /* 0x000000012700788c */ /* 0x000fe4000bf65270 */
[----:B-1----:R-:W-:Y:S02]  /*2a40*/  UIMAD.WIDE.U32 UR4, UR57, UR19, URZ ;  /* 0x00000013390472a5 */ /* 0x002fe4000f8e00ff */
[----:B------:R-:W-:Y:S02]  /*2a50*/  UIMAD.WIDE.U32 UR6, UR58, UR16, URZ ;  /* 0x000000103a0672a5 */ /* 0x000fe4000f8e00ff */
[----:B------:R-:W-:-:S02]  /*2a60*/  UISETP.NE.AND UP0, UPT, UR18, 0x1, UPT ;  /* 0x000000011200788c */ /* 0x000fc4000bf05270 */
[----:B------:R-:W-:Y:S01]  /*2a70*/  UIMAD.WIDE.U32 UR10, UR52, UR19, URZ ;  /* 0x00000013340a72a5 */ /* 0x000fe2000f8e00ff */
[----:B------:R-:W-:Y:S01]  /*2a80*/  UMOV UR4, UR5 ;  /* 0x0000000500047c82 */ /* 0x000fe20008000000 */
[----:B---3--:R-:W-:Y:S02]  /*2a90*/  UISETP.NE.AND UP2, UPT, UR13, 0x1, UPT ;  /* 0x000000010d00788c */ /* 0x008fe4000bf45270 */
[----:B--2---:R-:W-:Y:S02]  /*2aa0*/  USHF.R.U32.HI UR5, URZ, UR20, UR4 ;  /* 0x00000014ff057299 */ /* 0x004fe40008011604 */
[----:B------:R-:W-:Y:S01]  /*2ab0*/  UIMAD.WIDE.U32 UR8, UR53, UR16, URZ ;  /* 0x00000010350872a5 */ /* 0x000fe2000f8e00ff */
[----:B------:R-:W-:Y:S01]  /*2ac0*/  UMOV UR4, UR7 ;  /* 0x0000000700047c82 */ /* 0x000fe20008000000 */
[----:B------:R-:W-:Y:S02]  /*2ad0*/  USEL UR5, UR57, UR5, !UP0 ;  /* 0x0000000539057287 */ /* 0x000fe4000c000000 */
[----:B------:R-:W-:-:S02]  /*2ae0*/  USHF.R.U32.HI UR4, URZ, UR17, UR4 ;  /* 0x00000011ff047299 */ /* 0x000fc40008011604 */
[----:B----4-:R-:W-:Y:S02]  /*2af0*/  UIMAD.WIDE.U32 UR6, UR5, UR14, URZ ;  /* 0x0000000e050672a5 */ /* 0x010fe4000f8e00ff */
[----:B------:R-:W-:Y:S01]  /*2b00*/  USEL UR12, UR58, UR4, !UP2 ;  /* 0x000000043a0c7287 */ /* 0x000fe2000d000000 */
[----:B------:R-:W-:Y:S02]  /*2b10*/  UMOV UR8, UR9 ;  /* 0x0000000900087c82 */ /* 0x000fe40008000000 */
[----:B------:R-:W-:Y:S01]  /*2b20*/  UMOV UR4, UR11 ;  /* 0x0000000b00047c82 */ /* 0x000fe20008000000 */
[----:B------:R-:W-:Y:S01]  /*2b30*/  UIMAD.WIDE.U32 UR10, UR12, UR14, URZ ;  /* 0x0000000e0c0a72a5 */ /* 0x000fe2000f8e00ff */
[----:B------:R-:W-:Y:S01]  /*2b40*/  UMOV UR6, UR7 ;  /* 0x0000000700067c82 */ /* 0x000fe20008000000 */
[----:B------:R-:W-:Y:S02]  /*2b50*/  USHF.R.U32.HI UR4, URZ, UR20, UR4 ;  /* 0x00000014ff047299 */ /* 0x000fe40008011604 */
[----:B------:R-:W-:-:S02]  /*2b60*/  @UP3 USHF.R.U32.HI UR5, URZ, UR15, UR6 ;  /* 0x0000000fff053299 */ /* 0x000fc40008011606 */
[----:B------:R-:W-:Y:S01]  /*2b70*/  USHF.R.U32.HI UR17, URZ, UR17, UR8 ;  /* 0x00000011ff117299 */ /* 0x000fe20008011608 */
[----:B------:R-:W-:Y:S01]  /*2b80*/  UMOV UR6, UR11 ;  /* 0x0000000b00067c82 */ /* 0x000fe20008000000 */
[----:B------:R-:W-:Y:S02]  /*2b90*/  USEL UR4, UR52, UR4, !UP0 ;  /* 0x0000000434047287 */ /* 0x000fe4000c000000 */
[----:B------:R-:W-:Y:S02]  /*2ba0*/  @UP3 USHF.R.U32.HI UR12, URZ, UR15, UR6 ;  /* 0x0000000fff0c3299 */ /* 0x000fe40008011606 */
[----:B------:R-:W-:Y:S02]  /*2bb0*/  UIMAD UR6, UR39, UR5, URZ ;  /* 0x00000005270672a4 */ /* 0x000fe4000f8e02ff */
[----:B------:R-:W-:Y:S02]  /*2bc0*/  USEL UR5, UR53, UR17, !UP2 ;  /* 0x0000001135057287 */ /* 0x000fe4000d000000 */
[----:B------:R-:W-:-:S02]  /*2bd0*/  UIMAD UR8, UR39, UR12, URZ ;  /* 0x0000000c270872a4 */ /* 0x000fc4000f8e02ff */
[----:B------:R-:W-:Y:S02]  /*2be0*/  UISETP.GE.AND UP0, UPT, UR4, UR6, UPT ;  /* 0x000000060400728c */ /* 0x000fe4000bf06270 */
[----:B------:R-:W-:Y:S02]  /*2bf0*/  UIMAD.WIDE.U32 UR6, UR4, UR14, URZ ;  /* 0x0000000e040672a5 */ /* 0x000fe4000f8e00ff */
[----:B------:R-:W-:Y:S02]  /*2c00*/  UISETP.GE.OR UP0, UPT, UR5, UR8, UP0 ;  /* 0x000000080500728c */ /* 0x000fe40008706670 */
[----:B------:R-:W-:Y:S02]  /*2c10*/  UIMAD.WIDE.U32 UR8, UR5, UR14, URZ ;  /* 0x0000000e050872a5 */ /* 0x000fe4000f8e00ff */
[----:B------:R-:W-:Y:S01]  /*2c20*/  UIADD3 UR10, UPT, UPT, -UR4, URZ, URZ ;  /* 0x000000ff040a7290 */ /* 0x000fe2000fffe1ff */
[----:B------:R-:W-:Y:S02]  /*2c30*/  UMOV UR6, UR7 ;  /* 0x0000000700067c82 */ /* 0x000fe40008000000 */
[----:B------:R-:W-:-:S02]  /*2c40*/  USHF.R.U32.HI UR6, URZ, UR15, UR6 ;  /* 0x0000000fff067299 */ /* 0x000fc40008011606 */
[----:B------:R-:W-:Y:S02]  /*2c50*/  UIMAD UR10, UR18, UR10, UR52 ;  /* 0x0000000a120a72a4 */ /* 0x000fe4000f8e0234 */
[----:B------:R-:W-:Y:S01]  /*2c60*/  USEL UR6, UR4, UR6, !UP3 ;  /* 0x0000000604067287 */ /* 0x000fe2000d800000 */
[----:B------:R-:W-:Y:S01]  /*2c70*/  @!UP0 UMOV UR7, UR9 ;  /* 0x0000000900078c82 */ /* 0x000fe20008000000 */
[----:B------:R-:W-:Y:S02]  /*2c80*/  UIADD3 UR9, UPT, UPT, -UR5, URZ, URZ ;  /* 0x000000ff05097290 */ /* 0x000fe4000fffe1ff */
[----:B------:R-:W-:Y:S02]  /*2c90*/  @!UP0 USHF.R.U32.HI UR7, URZ, UR15, UR7 ;  /* 0x0000000fff078299 */ /* 0x000fe40008011607 */
[----:B------:R-:W-:Y:S02]  /*2ca0*/  UIADD3 UR8, UPT, UPT, -UR6, URZ, URZ ;  /* 0x000000ff06087290 */ /* 0x000fe4000fffe1ff */
[----:B------:R-:W-:-:S02]  /*2cb0*/  @!UP0 USEL UR7, UR5, UR7, !UP3 ;  /* 0x0000000705078287 */ /* 0x000fc4000d800000 */
[----:B------:R-:W-:Y:S02]  /*2cc0*/  UIMAD UR8, UR39, UR8, UR4 ;  /* 0x00000008270872a4 */ /* 0x000fe4000f8e0204 */
[----:B------:R-:W-:Y:S02]  /*2cd0*/  @!UP0 UIADD3 UR6, UPT, UPT, UR6, -UR7, URZ ;  /* 0x8000000706068290 */ /* 0x000fe4000fffe0ff */
[----:B------:R-:W-:Y:S02]  /*2ce0*/  @!UP0 UIMAD UR7, UR8, UR12, UR7 ;  /* 0x0000000c080782a4 */ /* 0x000fe4000f8e0207 */
[----:B------:R-:W-:Y:S02]  /*2cf0*/  @!UP0 UIMAD UR4, UR39, UR6, UR5 ;  /* 0x00000006270482a4 */ /* 0x000fe4000f8e0205 */
[----:B------:R-:W-:Y:S02]  /*2d00*/  UIMAD UR6, UR13, UR9, UR53 ;  /* 0x000000090d0672a4 */ /* 0x000fe4000f8e0235 */
[----:B------:R-:W-:Y:S01]  /*2d10*/  UIMAD UR52, UR4, UR18, UR10 ;  /* 0x00000012043472a4 */ /* 0x000fe2000f8e020a */
[----:B------:R-:W-:-:S02]  /*2d20*/  @!UP0 UMOV UR5, UR7 ;  /* 0x0000000700058c82 */ /* 0x000fc40008000000 */
[----:B------:R-:W-:-:S12]  /*2d30*/  UIMAD UR53, UR5, UR13, UR6 ;  /* 0x0000000d053572a4 */ /* 0x000fd8000f8e0206 */
.L_x_31:
        /* <DEDUP_REMOVED lines=20> */
.L_x_32:
[----:B------:R-:W-:Y:S02]  /*2e80*/  R2UR UR5, R86 ;  /* 0x00000000560572ca */ /* 0x000fe400000e0000 */
[----:B------:R-:W-:Y:S02]  /*2e90*/  R2UR UR4, R73 ;  /* 0x00000000490472ca */ /* 0x000fe400000e0000 */
[----:B------:R-:W-:Y:S02]  /*2ea0*/  PLOP3.LUT P1, PT, PT, PT, PT, 0x80, 0x8 ;  /* 0x000000000008781c */ /* 0x000fe40003f2f070 */
[----:B------:R-:W-:-:S07]  /*2eb0*/  LOP3.LUT R2, R2, 0x1, RZ, 0x3c, !PT ;  /* 0x0000000102027812 */ /* 0x000fce00078e3cff */
[----:B------:R-:W-:Y:S02]  /*2ec0*/  UIADD3 UR28, UPT, UPT, UR53, UR5, URZ ;  /* 0x00000005351c7290 */ /* 0x000fe4000fffe0ff */
[----:B------:R-:W-:Y:S01]  /*2ed0*/  UIADD3 UR23, UPT, UPT, UR52, UR4, URZ ;  /* 0x0000000434177290 */ /* 0x000fe2000fffe0ff */
[----:B------:R-:W-:Y:S11]  /*2ee0*/  BRA.U UP1, `(.L_x_33) ;  /* 0xffffffe501c47547 */ /* 0x000ff6000b83ffff */
[----:B------:R-:W-:Y:S01]  /*2ef0*/  UIADD3 UR30, UPT, UPT, UR30, 0x88, URZ ;  /* 0x000000881e1e7890 */ /* 0x000fe2000fffe0ff */
[----:B------:R-:W-:-:S03]  /*2f00*/  MOV R3, UR29 ;  /* 0x0000001d00037c02 */ /* 0x000fc60008000f00 */
[----:B------:R-:W-:Y:S01]  /*2f10*/  ULEA UR4, UR31, UR30, 0x3 ;  /* 0x0000001e1f047291 */ /* 0x000fe2000f8e18ff */
[----:B------:R-:W-:-:S08]  /*2f20*/  SHF.L.U32 R3, R3, 0x1f, RZ ;  /* 0x0000001f03037819 */ /* 0x000fd000000006ff */
[----:B------:R-:W1:Y:S02]  /*2f30*/  SYNCS.PHASECHK.TRANS64.TRYWAIT P0, [UR4], R3 ;  /* 0x00000003ff0075a7 */ /* 0x000e640008001104 */
[----:B-1----:R-:W-:Y:S05]  /*2f40*/  @!P0 BRA `(.L_x_34) ;  /* 0x0000006000c08947 */ /* 0x002fea0003800000 */
.L_x_117:
[----:B------:R-:W-:-:S04]  /*2f50*/  UIADD3 UR4, UPT, UPT, UR31, 0x1, URZ ;  /* 0x000000011f047890 */ /* 0x000fc8000fffe0ff */
[----:B------:R-:W-:-:S04]  /*2f60*/  UISETP.NE.AND UP0, UPT, UR4, 0x11, UPT ;  /* 0x000000110400788c */ /* 0x000fc8000bf05270 */
[----:B------:R-:W-:Y:S02]  /*2f70*/  USEL UR5, URZ, 0x1, UP0 ;  /* 0x00000001ff057887 */ /* 0x000fe40008000000 */
[----:B------:R-:W-:Y:S02]  /*2f80*/  USEL UR4, UR4, URZ, UP0 ;  /* 0x000000ff04047287 */ /* 0x000fe40008000000 */
[----:B------:R-:W-:Y:S02]  /*2f90*/  ULOP3.LUT UR6, UR29, UR5, URZ, 0x3c, !UPT ;  /* 0x000000051d067292 */ /* 0x000fe4000f8e3cff */
[----:B------:R-:W-:-:S04]  /*2fa0*/  ULEA UR5, UR4, UR30, 0x3 ;  /* 0x0000001e04057291 */ /* 0x000fc8000f8e18ff */
[----:B-1----:R-:W-:-:S04]  /*2fb0*/  MOV R3, UR6 ;  /* 0x0000000600037c02 */ /* 0x002fc80008000f00 */
[----:B------:R-:W-:-:S04]  /*2fc0*/  SHF.L.U32 R3, R3, 0x1f, RZ ;  /* 0x0000001f03037819 */ /* 0x000fc800000006ff */
[----:B------:R-:W1:Y:S02]  /*2fd0*/  SYNCS.PHASECHK.TRANS64.TRYWAIT P0, [UR5], R3 ;  /* 0x00000003ff0075a7 */ /* 0x000e640008001105 */
[----:B-1----:R-:W-:Y:S05]  /*2fe0*/  @!P0 BRA `(.L_x_35) ;  /* 0x0000006000b08947 */ /* 0x002fea0003800000 */
.L_x_119:
        /* <DEDUP_REMOVED lines=10> */
.L_x_121:
        /* <DEDUP_REMOVED lines=10> */
.L_x_123:
        /* <DEDUP_REMOVED lines=10> */
.L_x_125:
        /* <DEDUP_REMOVED lines=10> */
.L_x_127:
        /* <DEDUP_REMOVED lines=10> */
.L_x_129:
        /* <DEDUP_REMOVED lines=10> */
.L_x_131:
        /* <DEDUP_REMOVED lines=10> */
.L_x_133:
        /* <DEDUP_REMOVED lines=10> */
.L_x_135:
        /* <DEDUP_REMOVED lines=10> */
.L_x_137:
        /* <DEDUP_REMOVED lines=10> */
.L_x_139:
        /* <DEDUP_REMOVED lines=10> */
.L_x_141:
        /* <DEDUP_REMOVED lines=10> */
.L_x_143:
        /* <DEDUP_REMOVED lines=10> */
.L_x_145:
        /* <DEDUP_REMOVED lines=10> */
.L_x_147:
[----:B------:R-:W-:-:S04]  /*38b0*/  UIADD3 UR4, UPT, UPT, UR4, 0x1, URZ ;  /* 0x0000000104047890 */ /* 0x000fc8000fffe0ff */
[----:B------:R-:W-:-:S04]  /*38c0*/  UISETP.NE.AND UP0, UPT, UR4, 0x11, UPT ;  /* 0x000000110400788c */ /* 0x000fc8000bf05270 */
[----:B------:R-:W-:Y:S02]  /*38d0*/  USEL UR5, URZ, 0x1, UP0 ;  /* 0x00000001ff057887 */ /* 0x000fe40008000000 */
[----:B------:R-:W-:Y:S02]  /*38e0*/  USEL UR4, UR4, URZ, UP0 ;  /* 0x000000ff04047287 */ /* 0x000fe40008000000 */
[----:B------:R-:W-:Y:S02]  /*38f0*/  ULOP3.LUT UR5, UR6, UR5, URZ, 0x3c, !UPT ;  /* 0x0000000506057292 */ /* 0x000fe4000f8e3cff */
[----:B------:R-:W-:-:S04]  /*3900*/  ULEA UR4, UR4, UR30, 0x3 ;  /* 0x0000001e04047291 */ /* 0x000fc8000f8e18ff */
[----:B------:R-:W-:Y:S02]  /*3910*/  IMAD.U32 R2, RZ, RZ, UR5 ;  /* 0x00000005ff027e24 */ /* 0x000fe4000f8e00ff */
[----:B-1----:R-:W-:-:S03]  /*3920*/  MOV R0, UR4 ;  /* 0x0000000400007c02 */ /* 0x002fc60008000f00 */
[----:B------:R-:W-:-:S07]  /*3930*/  SHF.L.U32 R3, R2, 0x1f, RZ ;  /* 0x0000001f02037819 */ /* 0x000fce00000006ff */
.L_x_50:
[----:B-1----:R1:W2:Y:S02]  /*3940*/  SYNCS.PHASECHK.TRANS64.TRYWAIT P0, [R0+URZ], R3 ;  /* 0x00000003000075a7 */ /* 0x0022a400080011ff */
[----:B--2---:R-:W-:Y:S05]  /*3950*/  @!P0 NANOSLEEP.SYNCS 0x989680 ;  /* 0x009896800000895d */ /* 0x004fea0003900000 */
[----:B------:R-:W2:Y:S02]  /*3960*/  @!P0 SYNCS.PHASECHK.TRANS64 P0, [R0+URZ], R3 ;  /* 0x00000003000085a7 */ /* 0x000ea400080010ff */
[----:B--2---:R-:W-:Y:S05]  /*3970*/  @P0 EXIT ;  /* 0x000000000000094d */ /* 0x004fea0003800000 */
[----:B------:R-:W-:Y:S05]  /*3980*/  BRA `(.L_x_50) ;  /* 0xfffffffc00ec7947 */ /* 0x000fea000383ffff */
.L_x_17:
[----:B------:R-:W2:Y:S02]  /*3990*/  S2UR UR4, SR_CgaCtaId ;  /* 0x00000000000479c3 */ /* 0x000ea40000008800 */
[----:B--2---:R-:W-:-:S04]  /*39a0*/  UISETP.NE.AND UP0, UPT, UR4, URZ, UPT ;  /* 0x000000ff0400728c */ /* 0x004fc8000bf05270 */
[----:B------:R-:W-:-:S09]  /*39b0*/  UISETP.NE.OR UP0, UPT, UR18, 0x1, UP0 ;  /* 0x000000011200788c */ /* 0x000fd20008705670 */
[----:B------:R-:W-:Y:S05]  /*39c0*/  BRA.U UP0, `(.L_x_51) ;  /* 0x0000000100b47547 */ /* 0x000fea000b800000 */
[----:B------:R-:W2:Y:S01]  /*39d0*/  S2UR UR5, SR_CgaCtaId ;  /* 0x00000000000579c3 */ /* 0x000ea20000008800 */
[----:B------:R-:W-:Y:S01]  /*39e0*/  UMOV UR4, 0x400 ;  /* 0x0000040000047882 */ /* 0x000fe20000000000 */
[----:B------:R-:W-:Y:S01]  /*39f0*/  HFMA2 R3, -RZ, RZ, 0, 5.9604644775390625e-08 ;  /* 0x00000001ff037431 */ /* 0x000fe200000001ff */
[----:B------:R-:W-:Y:S01]  /*3a00*/  ISETP.NE.AND P0, PT, R0, RZ, PT ;  /* 0x000000ff0000720c */ /* 0x000fe20003f05270 */
[----:B------:R-:W-:Y:S01]  /*3a10*/  IMAD.MOV.U32 R8, RZ, RZ, RZ ;  /* 0x000000ffff087224 */ /* 0x000fe200078e00ff */
[----:B--2---:R-:W-:-:S04]  /*3a20*/  ULEA UR4, UR5, UR4, 0x18 ;  /* 0x0000000405047291 */ /* 0x004fc8000f8ec0ff */
[----:B------:R-:W-:Y:S02]  /*3a30*/  UIADD3 UR5, UPT, UPT, UR4, 0x148, URZ ;  /* 0x0000014804057890 */ /* 0x000fe4000fffe0ff */
[----:B------:R-:W-:Y:S02]  /*3a40*/  UIADD3 UR8, UPT, UPT, UR4, 0x140, URZ ;  /* 0x0000014004087890 */ /* 0x000fe4000fffe0ff */
[----:B------:R-:W-:-:S12]  /*3a50*/  UPRMT UR5, URZ, 0x654, UR5 ;  /* 0x00000654ff057896 */ /* 0x000fd80008000005 */
.L_x_54:
[----:B------:R-:W-:Y:S01]  /*3a60*/  SHF.L.U32 R7, R3, 0x1f, RZ ;  /* 0x0000001f03077819 */ /* 0x000fe200000006ff */
[----:B------:R-:W-:Y:S02]  /*3a70*/  IMAD.U32 R9, RZ, RZ, UR8 ;  /* 0x00000008ff097e24 */ /* 0x000fe4000f8e00ff */
[----:B------:R-:W-:Y:S01]  /*3a80*/  @!P0 IMAD.MOV.U32 R5, RZ, RZ, 0x10 ;  /* 0x00000010ff058424 */ /* 0x000fe200078e00ff */
[----:B------:R-:W2:Y:S02]  /*3a90*/  SYNCS.PHASECHK.TRANS64.TRYWAIT P1, [UR4+0x148], R7 ;  /* 0x00014807ff0075a7 */ /* 0x000ea40008021104 */
[----:B------:R-:W-:-:S04]  /*3aa0*/  PRMT R9, R0, 0x654, R9 ;  /* 0x0000065400097816 */ /* 0x000fc80000000009 */
[----:B------:R-:W-:Y:S01]  /*3ab0*/  SEL R2, R9, R2, !P0 ;  /* 0x0000000209027207 */ /* 0x000fe20004000000 */
[----:B--2---:R-:W-:Y:S06]  /*3ac0*/  @!P1 BRA `(.L_x_52) ;  /* 0x0000005c00609947 */ /* 0x004fec0003800000 */
.L_x_149:
[----:B------:R-:W-:Y:S01]  /*3ad0*/  UIADD3 UR6, UPT, UPT, UR4, 0x180, URZ ;  /* 0x0000018004067890 */ /* 0x000fe2000fffe0ff */
[----:B------:R3:W-:Y:S01]  /*3ae0*/  @!P0 SYNCS.ARRIVE.TRANS64.RED RZ, [R2+URZ], R5 ;  /* 0x0000000502ff89a7 */ /* 0x0007e200080004ff */
[----:B------:R-:W-:Y:S01]  /*3af0*/  UIADD3 UR7, UPT, UPT, UR4, 0x140, URZ ;  /* 0x0000014004077890 */ /* 0x000fe2000fffe0ff */
[----:B------:R-:W-:-:S08]  /*3b00*/  LOP3.LUT R3, R3, 0x1, RZ, 0x3c, !PT ;  /* 0x0000000103037812 */ /* 0x000fd000078e3cff */
[----:B------:R-:W-:Y:S06]  /*3b10*/  UGETNEXTWORKID.BROADCAST [UR6], [UR7] ;  /* 0x00000000060073ca */ /* 0x000fec0008000100 */
[----:B---3--:R-:W-:-:S04]  /*3b20*/  SHF.L.U32 R5, R8, 0x1f, RZ ;  /* 0x0000001f08057819 */ /* 0x008fc800000006ff */
[----:B------:R-:W3:Y:S02]  /*3b30*/  SYNCS.PHASECHK.TRANS64.TRYWAIT P1, [UR4+0x140], R5 ;  /* 0x00014005ff0075a7 */ /* 0x000ee40008021104 */
[----:B---3--:R-:W-:Y:S05]  /*3b40*/  @!P1 BRA `(.L_x_53) ;  /* 0x0000005c00589947 */ /* 0x008fea0003800000 */
.L_x_151:
[----:B--2---:R-:W2:Y:S01]  /*3b50*/  LDS.128 R4, [UR4+0x180] ;  /* 0x00018004ff047984 */ /* 0x004ea20008000c00 */
[----:B------:R-:W-:Y:S01]  /*3b60*/  LOP3.LUT R8, R8, 0x1, RZ, 0x3c, !PT ;  /* 0x0000000108087812 */ /* 0x000fe200078e3cff */
[----:B------:R-:W-:Y:S01]  /*3b70*/  @!PT LDS RZ, [RZ] ;  /* 0x00000000fffff984 */ /* 0x000fe20000000800 */
[----:B------:R-:W-:Y:S01]  /*3b80*/  @!PT LDS RZ, [RZ] ;  /* 0x00000000fffff984 */ /* 0x000fe20000000800 */
[----:B------:R-:W-:Y:S01]  /*3b90*/  @!PT LDS RZ, [RZ] ;  /* 0x00000000fffff984 */ /* 0x000fe20000000800 */
[----:B------:R-:W-:Y:S01]  /*3ba0*/  @!PT LDS RZ, [RZ] ;  /* 0x00000000fffff984 */ /* 0x000fe20000000800 */
[----:B------:R3:W-:Y:S06]  /*3bb0*/  MEMBAR.ALL.CTA ;  /* 0x0000000000007992 */ /* 0x0007ec0000008000 */
[----:B---3--:R-:W3:Y:S02]  /*3bc0*/  FENCE.VIEW.ASYNC.S ;  /* 0x00000000000073c6 */ /* 0x008ee40000000000 */
[----:B---3--:R-:W-:Y:S01]  /*3bd0*/  SYNCS.ARRIVE.TRANS64.RED.A1T0 RZ, [UR5], RZ ;  /* 0x000000ffffff79a7 */ /* 0x008fe20008100405 */
[----:B--2---:R-:W-:-:S13]  /*3be0*/  LOP3.LUT P1, RZ, R6, 0x1, RZ, 0xc0, !PT ;  /* 0x0000000106ff7812 */ /* 0x004fda000782c0ff */
[----:B------:R-:W-:Y:S05]  /*3bf0*/  @P1 BRA `(.L_x_54) ;  /* 0xfffffffc00981947 */ /* 0x000fea000383ffff */
[----:B------:R-:W-:-:S04]  /*3c00*/  SHF.L.U32 R0, R3, 0x1f, RZ ;  /* 0x0000001f03007819 */ /* 0x000fc800000006ff */
[----:B------:R-:W2:Y:S02]  /*3c10*/  SYNCS.PHASECHK.TRANS64 P0, [UR4+0x148], R0 ;  /* 0x00014800ff0075a7 */ /* 0x000ea40008001004 */
[----:B-12---:R-:W-:Y:S05]  /*3c20*/  @P0 EXIT ;  /* 0x000000000000094d */ /* 0x006fea0003800000 */
[----:B------:R-:W-:-:S07]  /*3c30*/  MOV R0, UR4 ;  /* 0x0000000400007c02 */ /* 0x000fce0008000f00 */
.L_x_55:
[----:B-1----:R-:W-:-:S04]  /*3c40*/  SHF.L.U32 R5, R3, 0x1f, RZ ;  /* 0x0000001f03057819 */ /* 0x002fc800000006ff */
[----:B------:R1:W2:Y:S03]  /*3c50*/  SYNCS.PHASECHK.TRANS64.TRYWAIT P0, [R0+URZ+0x148], R5 ;  /* 0x00014805000075a7 */ /* 0x0002a600080011ff */
[----:B--2---:R-:W-:Y:S05]  /*3c60*/  @!P0 NANOSLEEP.SYNCS 0x989680 ;  /* 0x009896800000895d */ /* 0x004fea0003900000 */
[----:B------:R-:W2:Y:S02]  /*3c70*/  @!P0 SYNCS.PHASECHK.TRANS64 P0, [R0+URZ+0x148], R5 ;  /* 0x00014805000085a7 */ /* 0x000ea400080010ff */
[----:B--2---:R-:W-:Y:S05]  /*3c80*/  @P0 EXIT ;  /* 0x000000000000094d */ /* 0x004fea0003800000 */
[----:B------:R-:W-:Y:S05]  /*3c90*/  BRA `(.L_x_55) ;  /* 0xfffffffc00e87947 */ /* 0x000fea000383ffff */
.L_x_51:
[----:B------:R-:W-:-:S09]  /*3ca0*/  UISETP.NE.AND UP0, UPT, UR18, URZ, UPT ;  /* 0x000000ff1200728c */ /* 0x000fd2000bf05270 */
[----:B------:R-:W-:Y:S05]  /*3cb0*/  BRA.U UP0, `(.L_x_56) ;  /* 0x0000000d003c7547 */ /* 0x000fea000b800000 */
[----:B------:R-:W2:Y:S01]  /*3cc0*/  S2UR UR7, SR_CgaCtaId ;  /* 0x00000000000779c3 */ /* 0x000ea20000008800 */
[----:B------:R-:W-:Y:S01]  /*3cd0*/  UMOV UR4, 0x40 ;  /* 0x0000004000047882 */ /* 0x000fe20000000000 */
[----:B------:R-:W-:Y:S01]  /*3ce0*/  NOP ;  /* 0x0000000000007918 */ /* 0x000fe20000000000 */
[----:B------:R-:W-:Y:S01]  /*3cf0*/  UMOV UR6, 0x400 ;  /* 0x0000040000067882 */ /* 0x000fe20000000000 */
[----:B--2---:R-:W-:Y:S02]  /*3d00*/  ULEA UR5, UR7, UR4, 0x18 ;  /* 0x0000000407057291 */ /* 0x004fe4000f8ec0ff */
[----:B------:R-:W-:-:S07]  /*3d10*/  ULEA UR6, UR7, UR6, 0x18 ;  /* 0x0000000607067291 */ /* 0x000fce000f8ec0ff */
[----:B------:R-:W2:Y:S02]  /*3d20*/  LDS.U8 R0, [UR5+0x1c] ;  /* 0x00001c05ff007984 */ /* 0x000ea40008000000 */
[----:B--2---:R-:W-:-:S13]  /*3d30*/  ISETP.NE.AND P0, PT, R0, RZ, PT ;  /* 0x000000ff0000720c */ /* 0x004fda0003f05270 */
[----:B------:R-:W-:Y:S05]  /*3d40*/  @P0 BRA `(.L_x_57) ;  /* 0x0000000000580947 */ /* 0x000fea0003800000 */
[----:B------:R-:W-:-:S13]  /*3d50*/  ELECT P0, URZ, PT ;  /* 0x0000000000ff782f */ /* 0x000fda0003800000 */
[----:B------:R-:W-:Y:S05]  /*3d60*/  @!P0 BRA `(.L_x_58) ;  /* 0x0000000000608947 */ /* 0x000fea0003800000 */
[----:B------:R-:W-:Y:S01]  /*3d70*/  UMOV UR4, 0x10 ;  /* 0x0000001000047882 */ /* 0x000fe20000000000 */
[----:B------:R-:W-:Y:S01]  /*3d80*/  HFMA2 R0, -RZ, RZ, 0, 5.9604644775390625e-08 ;  /* 0x00000001ff007431 */ /* 0x000fe200000001ff */
[----:B------:R-:W-:-:S03]  /*3d90*/  MOV R2, 0xffff ;  /* 0x0000ffff00027802 */ /* 0x000fc60000000f00 */
[----:B------:R-:W-:Y:S04]  /*3da0*/  DEPBAR.LE SB2, 0x36 ;  /* 0x0000ad800000791a */ /* 0x000fe80000000000 */
[----:B------:R-:W2:Y:S02]  /*3db0*/  UTCATOMSWS.FIND_AND_SET.ALIGN UP0, UR4, UR4 ;  /* 0x00000004000475e3 */ /* 0x000ea40008000800 */
[----:B--2---:R-:W-:Y:S01]  /*3dc0*/  MOV R3, UR4 ;  /* 0x0000000400037c02 */ /* 0x004fe20008000f00 */
[----:B------:R-:W-:Y:S06]  /*3dd0*/  BRA.U UP0, `(.L_x_59) ;  /* 0x0000000100187547 */ /* 0x000fec000b800000 */
.L_x_60:
[----:B------:R-:W-:Y:S05]  /*3de0*/  NANOSLEEP 0x64 ;  /* 0x000000640000795d */ /* 0x000fea0003800000 */
[----:B------:R-:W-:-:S05]  /*3df0*/  UMOV UR4, 0x10 ;  /* 0x0000001000047882 */ /* 0x000fca0000000000 */
[----:B------:R-:W-:Y:S04]  /*3e00*/  DEPBAR.LE SB2, 0x36 ;  /* 0x0000ad800000791a */ /* 0x000fe80000000000 */
[----:B------:R-:W2:Y:S02]  /*3e10*/  UTCATOMSWS.FIND_AND_SET.ALIGN UP0, UR4, UR4 ;  /* 0x00000004000475e3 */ /* 0x000ea40008000800 */
[----:B--2---:R-:W-:Y:S01]  /*3e20*/  MOV R3, UR4 ;  /* 0x0000000400037c02 */ /* 0x004fe20008000f00 */
[----:B------:R-:W-:Y:S05]  /*3e30*/  BRA.U !UP0, `(.L_x_60) ;  /* 0xfffffffd08e87547 */ /* 0x000fea000b83ffff */
.L_x_59:
[-C--:B------:R-:W-:Y:S02]  /*3e40*/  SHF.L.U32 R2, R2, R3.reuse, RZ ;  /* 0x0000000302027219 */ /* 0x080fe400000006ff */
[----:B------:R-:W-:Y:S01]  /*3e50*/  SHF.L.U32 R0, R0, R3, RZ ;  /* 0x0000000300007219 */ /* 0x000fe200000006ff */
[----:B------:R-:W-:Y:S02]  /*3e60*/  IMAD.SHL.U32 R3, R3, 0x20, RZ ;  /* 0x0000002003037824 */ /* 0x000fe400078e00ff */
[----:B------:R2:W-:Y:S04]  /*3e70*/  ATOMS.OR RZ, [UR5+0x14], R2 ;  /* 0x00001402ffff798c */ /* 0x0005e8000b000005 */
[----:B------:R2:W-:Y:S04]  /*3e80*/  ATOMS.OR RZ, [UR5+0x18], R0 ;  /* 0x00001800ffff798c */ /* 0x0005e8000b000005 */
[----:B------:R2:W-:Y:S01]  /*3e90*/  STS [UR6+0x190], R3 ;  /* 0x00019003ff007988 */ /* 0x0005e20008000806 */
[----:B------:R-:W-:Y:S05]  /*3ea0*/  BRA `(.L_x_58) ;  /* 0x0000000000107947 */ /* 0x000fea0003800000 */
.L_x_57:
[----:B------:R-:W-:Y:S02]  /*3eb0*/  MOV R0, 0xffffffff ;  /* 0xffffffff00007802 */ /* 0x000fe40000000f00 */
[----:B------:R-:W-:-:S03]  /*3ec0*/  MOV R2, 0x3ef0 ;  /* 0x00003ef000027802 */ /* 0x000fc60000000f00 */
[----:B------:R2:W-:Y:S04]  /*3ed0*/  STS [UR6+0x190], R0 ;  /* 0x00019000ff007988 */ /* 0x0005e80008000806 */
[----:B-12--5:R-:W-:Y:S05]  /*3ee0*/  CALL.REL.NOINC `($__internal_1_$__cuda_sm10x_tcgen05_guardrail_trap_phase_invalid_during_alloc) ;  /* 0x0000005c00d87944 */ /* 0x026fea0003c00000 */
.L_x_58:
[----:B------:R-:W-:Y:S05]  /*3ef0*/  WARPSYNC.ALL ;  /* 0x0000000000007948 */ /* 0x000fea0003800000 */
[----:B------:R-:W3:Y:S01]  /*3f00*/  S2UR UR4, SR_CgaCtaId ;  /* 0x00000000000479c3 */ /* 0x000ee20000008800 */
[----:B------:R-:W-:Y:S01]  /*3f10*/  UMOV UR19, 0x400 ;  /* 0x0000040000137882 */ /* 0x000fe20000000000 */
[----:B------:R-:W-:-:S06]  /*3f20*/  NOP ;  /* 0x0000000000007918 */ /* 0x000fcc0000000000 */
[----:B------:R-:W-:Y:S06]  /*3f30*/  BAR.ARV 0x6, 0xa0 ;  /* 0x0182800000007b1d */ /* 0x000fec0000002000 */
[----:B------:R-:W4:Y:S01]  /*3f40*/  LDCU UR5, c[0x0][0x394] ;  /* 0x00007280ff0577ac */ /* 0x000f220008000800 */
[----:B------:R-:W-:Y:S01]  /*3f50*/  IMAD.MOV.U32 R8, RZ, RZ, 0x1 ;  /* 0x00000001ff087424 */ /* 0x000fe200078e00ff */
[----:B------:R-:W1:Y:S01]  /*3f60*/  LDCU UR6, c[0x0][0x394] ;  /* 0x00007280ff0677ac */ /* 0x000e620008000800 */
[----:B------:R-:W-:Y:S01]  /*3f70*/  UMOV UR22, URZ ;  /* 0x000000ff00167c82 */ /* 0x000fe20008000000 */
[----:B------:R-:W-:Y:S01]  /*3f80*/  UMOV UR16, URZ ;  /* 0x000000ff00107c82 */ /* 0x000fe20008000000 */
[----:B---3--:R-:W-:Y:S01]  /*3f90*/  ULEA UR19, UR4, UR19, 0x18 ;  /* 0x0000001304137291 */ /* 0x008fe2000f8ec0ff */
[----:B------:R-:W-:Y:S01]  /*3fa0*/  UMOV UR26, 0x0 ;  /* 0x00000000001a7882 */ /* 0x000fe20000000000 */
[----:B------:R-:W-:-:S02]  /*3fb0*/  UMOV UR27, 0x4218010 ;  /* 0x04218010001b7882 */ /* 0x000fc40000000000 */
[----:B------:R-:W-:Y:S01]  /*3fc0*/  UIADD3 UR21, UPT, UPT, UR19, 0x4400, URZ ;  /* 0x0000440013157890 */ /* 0x000fe2000fffe0ff */
[----:B------:R-:W-:Y:S01]  /*3fd0*/  UMOV UR24, 0x0 ;  /* 0x0000000000187882 */ /* 0x000fe20000000000 */
[----:B------:R-:W-:Y:S01]  /*3fe0*/  UMOV UR25, 0x4218010 ;  /* 0x0421801000197882 */ /* 0x000fe20000000000 */
[----:B----4-:R-:W-:Y:S02]  /*3ff0*/  UIADD3 UR5, UPT, UPT, UR5, 0x3f, URZ ;  /* 0x0000003f05057890 */ /* 0x010fe4000fffe0ff */
[----:B------:R-:W2:Y:S01]  /*4000*/  LDS R9, [UR19+0x190] ;  /* 0x00019013ff097984 */ /* 0x000ea20008000800 */
[----:B------:R-:W-:Y:S02]  /*4010*/  USHF.R.U32.HI UR21, URZ, 0x4, UR21 ;  /* 0x00000004ff157899 */ /* 0x000fe40008011615 */
[----:B------:R-:W-:Y:S02]  /*4020*/  USHF.R.S32.HI UR4, URZ, 0x1f, UR5 ;  /* 0x0000001fff047899 */ /* 0x000fe40008011405 */
[----:B------:R-:W-:-:S02]  /*4030*/  ULOP3.LUT UR21, UR21, 0x3fff, URZ, 0xc0, !UPT ;  /* 0x00003fff15157892 */ /* 0x000fc4000f8ec0ff */
[----:B------:R-:W-:Y:S02]  /*4040*/  ULEA.HI UR4, UR4, UR5, URZ, 0x6 ;  /* 0x0000000504047291 */ /* 0x000fe4000f8f30ff */
[----:B------:R-:W-:Y:S02]  /*4050*/  UIADD3 UR5, UPT, UPT, UR19, 0x15400, URZ ;  /* 0x0001540013057890 */ /* 0x000fe4000fffe0ff */
[----:B------:R-:W-:Y:S02]  /*4060*/  USHF.R.S32.HI UR28, URZ, 0x6, UR4 ;  /* 0x00000006ff1c7899 */ /* 0x000fe40008011404 */
[----:B------:R-:W-:Y:S02]  /*4070*/  UIADD3 UR4, UPT, UPT, UR19, 0x148, URZ ;  /* 0x0000014813047890 */ /* 0x000fe4000fffe0ff */
[----:B------:R-:W-:Y:S02]  /*4080*/  UISETP.LT.AND UP0, UPT, UR28, 0x1, UPT ;  /* 0x000000011c00788c */ /* 0x000fe4000bf01270 */
[----:B------:R-:W-:-:S02]  /*4090*/  USHF.R.U32.HI UR5, URZ, 0x4, UR5 ;  /* 0x00000004ff057899 */ /* 0x000fc40008011605 */
[----:B------:R-:W-:Y:S02]  /*40a0*/  USEL UR30, UR28, 0x1, !UP0 ;  /* 0x000000011c1e7887 */ /* 0x000fe4000c000000 */
[----:B------:R-:W-:Y:S02]  /*40b0*/  UPRMT UR29, URZ, 0x654, UR4 ;  /* 0x00000654ff1d7896 */ /* 0x000fe40008000004 */
[----:B------:R-:W-:Y:S02]  /*40c0*/  ULOP3.LUT UR20, UR5, 0x3fff, URZ, 0xc0, !UPT ;  /* 0x00003fff05147892 */ /* 0x000fe4000f8ec0ff */
[----:B------:R-:W-:Y:S02]  /*40d0*/  UIADD3 UR30, UPT, UPT, -UR30, URZ, URZ ;  /* 0x000000ff1e1e7290 */ /* 0x000fe4000fffe1ff */
[----:B-1----:R-:W-:Y:S01]  /*40e0*/  UISETP.GE.AND UP4, UPT, UR6, 0x1, UPT ;  /* 0x000000010600788c */ /* 0x002fe2000bf86270 */
[C---:B--2---:R-:W-:Y:S01]  /*40f0*/  VIADD R3, R9.reuse, 0x80 ;  /* 0x0000008009037836 */ /* 0x044fe20000000000 */
[----:B------:R-:W-:-:S04]  /*4100*/  LOP3.LUT R2, R9, 0xffff, RZ, 0xc0, !PT ;  /* 0x0000ffff09027812 */ /* 0x000fc800078ec0ff */
[----:B------:R-:W-:-:S05]  /*4110*/  LOP3.LUT R3, R3, 0xffff, RZ, 0xc0, !PT ;  /* 0x0000ffff03037812 */ /* 0x000fca00078ec0ff */
[----:B------:R1:W-:Y:S02]  /*4120*/  STL.64 [R1], R2 ;  /* 0x0000000201007387 */ /* 0x0003e40000100a00 */
[----:B-1----:R-:W-:-:S07]  /*4130*/  CS2R R2, SRZ ;  /* 0x0000000000027805 */ /* 0x002fce000001ff00 */
.L_x_67:
[----:B-1----:R-:W-:-:S04]  /*4140*/  SHF.L.U32 R5, R3, 0x1f, RZ ;  /* 0x0000001f03057819 */ /* 0x002fc800000006ff */
[----:B------:R-:W1:Y:S02]  /*4150*/  SYNCS.PHASECHK.TRANS64.TRYWAIT P0, [UR19+0x140], R5 ;  /* 0x00014005ff0075a7 */ /* 0x000e640008001113 */
[----:B-12-4-:R-:W-:Y:S05]  /*4160*/  @!P0 BRA `(.L_x_61) ;  /* 0x0000005400e88947 */ /* 0x016fea0003800000 */
.L_x_153:
[----:B-1----:R-:W1:Y:S01]  /*4170*/  LDS.128 R4, [UR19+0x180] ;  /* 0x00018013ff047984 */ /* 0x002e620008000c00 */
[----:B------:R-:W-:Y:S01]  /*4180*/  ULEA UR23, UR22, UR19, 0x3 ;  /* 0x0000001316177291 */ /* 0x000fe2000f8e18ff */
[----:B------:R-:W-:Y:S01]  /*4190*/  SHF.L.U32 R0, R8, 0x1f, RZ ;  /* 0x0000001f08007819 */ /* 0x000fe200000006ff */
[----:B------:R-:W-:Y:S01]  /*41a0*/  @!PT LDS RZ, [RZ] ;  /* 0x00000000fffff984 */ /* 0x000fe20000000800 */
[----:B------:R-:W-:Y:S01]  /*41b0*/  @!PT LDS RZ, [RZ] ;  /* 0x00000000fffff984 */ /* 0x000fe20000000800 */
[----:B------:R-:W-:Y:S01]  /*41c0*/  @!PT LDS RZ, [RZ] ;  /* 0x00000000fffff984 */ /* 0x000fe20000000800 */
[----:B------:R-:W-:Y:S01]  /*41d0*/  @!PT LDS RZ, [RZ] ;  /* 0x00000000fffff984 */ /* 0x000fe20000000800 */
[----:B------:R2:W-:Y:S06]  /*41e0*/  MEMBAR.ALL.CTA ;  /* 0x0000000000007992 */ /* 0x0005ec0000008000 */
[----:B--2---:R-:W2:Y:S02]  /*41f0*/  FENCE.VIEW.ASYNC.S ;  /* 0x00000000000073c6 */ /* 0x004ea40000000000 */
[----:B--2---:R-:W-:Y:S01]  /*4200*/  SYNCS.ARRIVE.TRANS64.RED.A1T0 RZ, [UR29], RZ ;  /* 0x000000ffffff79a7 */ /* 0x004fe2000810041d */
[----:B------:R-:W2:Y:S01]  /*4210*/  SYNCS.PHASECHK.TRANS64.TRYWAIT P0, [UR23+0x160], R0 ;  /* 0x00016000ff0075a7 */ /* 0x000ea20008001117 */
[----:B-1----:R-:W-:Y:S01]  /*4220*/  LOP3.LUT P2, RZ, R6, 0x1, RZ, 0xc0, !PT ;  /* 0x0000000106ff7812 */ /* 0x002fe2000784c0ff */
[----:B--2---:R-:W-:-:S12]  /*4230*/  @!P0 BRA `(.L_x_62) ;  /* 0x0000005400cc8947 */ /* 0x004fd80003800000 */
.L_x_155:
[----:B------:R-:W-:Y:S05]  /*4240*/  BRA.U !UP4, `(.L_x_63) ;  /* 0x000000010cc87547 */ /* 0x000fea000b800000 */
[----:B-1----:R-:W-:Y:S01]  /*4250*/  IMAD.U32 R0, RZ, RZ, UR22 ;  /* 0x00000016ff007e24 */ /* 0x002fe2000f8e00ff */
[----:B------:R-:W-:-:S04]  /*4260*/  ULEA UR4, UR16, UR19, 0x3 ;  /* 0x0000001310047291 */ /* 0x000fc8000f8e18ff */
[----:B------:R-:W-:Y:S02]  /*4270*/  LEA R4, R0, R1, 0x2 ;  /* 0x0000000100047211 */ /* 0x000fe400078e10ff */
[----:B------:R-:W-:-:S04]  /*4280*/  SHF.L.U32 R0, R2, 0x1f, RZ ;  /* 0x0000001f02007819 */ /* 0x000fc800000006ff */
[----:B------:R-:W5:Y:S01]  /*4290*/  LDL R4, [R4] ;  /* 0x0000000004047983 */ /* 0x000f620000100800 */
[----:B------:R1:W2:Y:S01]  /*42a0*/  SYNCS.PHASECHK.TRANS64.TRYWAIT P1, [UR4], R0 ;  /* 0x00000000ff0075a7 */ /* 0x0002a20008021104 */
[----:B------:R-:W-:Y:S01]  /*42b0*/  UPLOP3.LUT UP2, UPT, UPT, UPT, UPT, 0x40, 0x4 ;  /* 0x000000000004789c */ /* 0x000fe20003f4e870 */
[----:B------:R-:W-:Y:S01]  /*42c0*/  UMOV UR18, UR30 ;  /* 0x0000001e00127c82 */ /* 0x000fe20008000000 */
[----:B------:R-:W-:Y:S01]  /*42d0*/  UMOV UR17, UR28 ;  /* 0x0000001c00117c82 */ /* 0x000fe20008000000 */
[----:B------:R-:W-:-:S08]  /*42e0*/  UMOV UR5, UR16 ;  /* 0x0000001000057c82 */ /* 0x000fd00008000000 */
.L_x_66:
[----:B------:R-:W-:Y:S02]  /*42f0*/  UIADD3 UR18, UPT, UPT, UR18, 0x1, URZ ;  /* 0x0000000112127890 */ /* 0x000fe4000fffe0ff */
[----:B------:R-:W-:Y:S02]  /*4300*/  ULEA UR15, UR5, UR19, 0x3 ;  /* 0x00000013050f7291 */ /* 0x000fe4000f8e18ff */
[----:B------:R-:W-:Y:S01]  /*4310*/  UISETP.NE.AND UP3, UPT, UR18, URZ, UPT ;  /* 0x000000ff1200728c */ /* 0x000fe2000bf65270 */
[----:B--234-:R-:W-:Y:S10]  /*4320*/  @P1 BRA `(.L_x_64) ;  /* 0x00000000000c1947 */ /* 0x01cff40003800000 */
[----:B------:R-:W-:Y:S04]  /*4330*/  SHF.L.U32 R5, R2, 0x1f, RZ ;  /* 0x0000001f02057819 */ /* 0x000fe800000006ff */
[----:B------:R-:W2:Y:S02]  /*4340*/  SYNCS.PHASECHK.TRANS64.TRYWAIT P0, [UR15], R5 ;  /* 0x00000005ff0075a7 */ /* 0x000ea4000800110f */
[----:B--2---:R-:W-:Y:S05]  /*4350*/  @!P0 BRA `(.L_x_65) ;  /* 0x00000054009c8947 */ /* 0x004fea0003800000 */
.L_x_64:
[----:B------:R-:W-:Y:S01]  /*4360*/  UISETP.NE.AND UP0, UPT, UR17, 0x1, UPT ;  /* 0x000000011100788c */ /* 0x000fe2000bf05270 */
[----:B------:R-:W-:Y:S01]  /*4370*/  PLOP3.LUT P1, PT, PT, PT, PT, 0x80, 0x8 ;  /* 0x000000000008781c */ /* 0x000fe20003f2f070 */
[----:B------:R-:W-:Y:S02]  /*4380*/  UIADD3 UR4, UPT, UPT, UR5, 0x1, URZ ;  /* 0x0000000105047890 */ /* 0x000fe4000fffe0ff */
[----:B------:R-:W-:Y:S02]  /*4390*/  ULEA UR10, UR5, UR20, 0x9 ;  /* 0x00000014050a7291 */ /* 0x000fe4000f8e48ff */
[----:B------:R-:W-:Y:S01]  /*43a0*/  UISETP.NE.AND UP1, UPT, UR4, 0x11, UPT ;  /* 0x000000110400788c */ /* 0x000fe2000bf25270 */
[----:B------:R-:W-:Y:S01]  /*43b0*/  PLOP3.LUT P0, PT, PT, PT, UP0, 0x80, 0x8 ;  /* 0x000000000008781c */ /* 0x000fe20003f0f008 */
[----:B------:R-:W-:Y:S02]  /*43c0*/  ULEA UR8, UR5, UR21, 0x8 ;  /* 0x0000001505087291 */ /* 0x000fe4000f8e40ff */
[----:B------:R-:W-:Y:S02]  /*43d0*/  USEL UR6, URZ, 0x1, UP1 ;  /* 0x00000001ff067887 */ /* 0x000fe40008800000 */
[----:B------:R-:W-:Y:S02]  /*43e0*/  USEL UR16, UR4, URZ, UP1 ;  /* 0x000000ff04107287 */ /* 0x000fe40008800000 */
[----:B------:R-:W-:Y:S02]  /*43f0*/  UIADD3 UR12, UPT, UPT, UR10, 0x100, URZ ;  /* 0x000001000a0c7890 */ /* 0x000fe4000fffe0ff */
[----:B------:R-:W-:Y:S01]  /*4400*/  @UP0 ULEA UR4, UR16, UR19, 0x3 ;  /* 0x0000001310040291 */ /* 0x000fe2000f8e18ff */
[----:B------:R-:W-:Y:S01]  /*4410*/  LOP3.LUT R2, R2, UR6, RZ, 0x3c, !PT ;  /* 0x0000000602027c12 */ /* 0x000fe2000f8e3cff */
[----:B------:R-:W-:Y:S01]  /*4420*/  UIADD3 UR6, UPT, UPT, UR8, 0x80, URZ ;  /* 0x0000008008067890 */ /* 0x000fe2000fffe0ff */
[----:B------:R-:W-:Y:S02]  /*4430*/  UMOV UR11, 0x40004040 ;  /* 0x40004040000b7882 */ /* 0x000fe40000000000 */
[----:B-1----:R-:W-:Y:S01]  /*4440*/  @P0 SHF.L.U32 R0, R2, 0x1f, RZ ;  /* 0x0000001f02000819 */ /* 0x002fe200000006ff */
[----:B------:R-:W-:Y:S01]  /*4450*/  UMOV UR9, 0x80004020 ;  /* 0x8000402000097882 */ /* 0x000fe20000000000 */
[----:B------:R-:W-:Y:S01]  /*4460*/  UMOV UR13, 0x40004040 ;  /* 0x40004040000d7882 */ /* 0x000fe20000000000 */
[----:B------:R-:W-:Y:S01]  /*4470*/  UMOV UR7, 0x80004020 ;  /* 0x8000402000077882 */ /* 0x000fe20000000000 */
[----:B------:R3:W4:Y:S01]  /*4480*/  @P0 SYNCS.PHASECHK.TRANS64.TRYWAIT P1, [UR4], R0 ;  /* 0x00000000ff0005a7 */ /* 0x0007220008021104 */
[----:B------:R-:W-:Y:S11]  /*4490*/  ELECT P0, URZ, PT ;  /* 0x0000000000ff782f */ /* 0x000ff60003800000 */
[----:B------:R-:W-:Y:S02]  /*44a0*/  @!UPT UIADD3 URZ, UPT, UPT, URZ, URZ, URZ ;  /* 0x000000fffffff290 */ /* 0x000fe4000fffe0ff */
[C---:B-----5:R-:W-:Y:S02]  /*44b0*/  @P0 R2UR.BROADCAST UR5, R4.reuse ;  /* 0x00000000040502ca */ /* 0x060fe400008e0000 */
[----:B------:R-:W-:Y:S11]  /*44c0*/  ELECT P0, URZ, PT ;  /* 0x0000000000ff782f */ /* 0x000ff60003800000 */
[----:B------:R-:W-:Y:S02]  /*44d0*/  @!UPT UIADD3 URZ, UPT, UPT, URZ, URZ, URZ ;  /* 0x000000fffffff290 */ /* 0x000fe4000fffe0ff */
[----:B------:R-:W-:Y:S01]  /*44e0*/  @P0 R2UR.BROADCAST UR14, R4 ;  /* 0x00000000040e02ca */ /* 0x000fe200008e0000 */
[----:B------:R-:W-:Y:S02]  /*44f0*/  UIADD3 UR4, UPT, UPT, UR15, 0x88, URZ ;  /* 0x000000880f047890 */ /* 0x000fe4000fffe0ff */
[----:B------:R-:W-:Y:S01]  /*4500*/  UIADD3 UR17, UPT, UPT, UR17, -0x1, URZ ;  /* 0xffffffff11117890 */ /* 0x000fe2000fffe0ff */
[----:B------:R1:W-:Y:S01]  /*4510*/  UTCQMMA gdesc[UR8], gdesc[UR10], tmem[UR5], tmem[UR26], idesc[UR27], UP2 ;  /* 0x00ff1a0a080075ea */ /* 0x0003e20009000305 */
[----:B------:R-:W-:Y:S08]  /*4520*/  UPLOP3.LUT UP2, UPT, UPT, UPT, UPT, 0x80, 0x8 ;  /* 0x000000000008789c */ /* 0x000ff00003f4f070 */
[----:B------:R3:W-:Y:S01]  /*4530*/  UTCQMMA gdesc[UR6], gdesc[UR12], tmem[UR14], tmem[UR24], idesc[UR25], UPT ;  /* 0x00ff180c060075ea */ /* 0x0007e2000b80030e */
[----:B------:R3:W-:Y:S01]  /*4540*/  UTCBAR [UR4], URZ ;  /* 0x000000ff040073e9 */ /* 0x0007e200080000ff */
[----:B-1----:R-:W-:Y:S01]  /*4550*/  UMOV UR5, UR16 ;  /* 0x0000001000057c82 */ /* 0x002fe20008000000 */
[----:B------:R-:W-:Y:S05]  /*4560*/  BRA.U UP3, `(.L_x_66) ;  /* 0xfffffffd03607547 */ /* 0x000fea000b83ffff */
.L_x_63:
[----:B---3--:R-:W-:Y:S01]  /*4570*/  UIADD3 UR4, UPT, UPT, UR22, 0x1, URZ ;  /* 0x0000000116047890 */ /* 0x008fe2000fffe0ff */
[----:B------:R-:W-:Y:S01]  /*4580*/  LOP3.LUT R3, R3, 0x1, RZ, 0x3c, !PT ;  /* 0x0000000103037812 */ /* 0x000fe200078e3cff */
[----:B------:R-:W-:Y:S02]  /*4590*/  UIADD3 UR5, UPT, UPT, UR23, 0x150, URZ ;  /* 0x0000015017057890 */ /* 0x000fe4000fffe0ff */
[----:B------:R-:W-:-:S04]  /*45a0*/  UISETP.NE.AND UP0, UPT, UR4, 0x2, UPT ;  /* 0x000000020400788c */ /* 0x000fc8000bf05270 */
[----:B------:R-:W-:Y:S02]  /*45b0*/  USEL UR6, URZ, 0x1, UP0 ;  /* 0x00000001ff067887 */ /* 0x000fe40008000000 */
[----:B------:R-:W-:Y:S01]  /*45c0*/  USEL UR22, UR4, URZ, UP0 ;  /* 0x000000ff04167287 */ /* 0x000fe20008000000 */
[----:B------:R2:W-:Y:S03]  /*45d0*/  UTCBAR [UR5], URZ ;  /* 0x000000ff050073e9 */ /* 0x0005e600080000ff */
[----:B------:R-:W-:Y:S01]  /*45e0*/  LOP3.LUT R8, R8, UR6, RZ, 0x3c, !PT ;  /* 0x0000000608087c12 */ /* 0x000fe2000f8e3cff */
[----:B------:R-:W-:Y:S07]  /*45f0*/  @P2 BRA `(.L_x_67) ;  /* 0xfffffff800d02947 */ /* 0x000fee000383ffff */
[----:B------:R-:W3:Y:S01]  /*4600*/  S2UR UR6, SR_CgaCtaId ;  /* 0x00000000000679c3 */ /* 0x000ee20000008800 */
[----:B------:R-:W-:Y:S01]  /*4610*/  ELECT P0, URZ, PT ;  /* 0x0000000000ff782f */ /* 0x000fe20003800000 */
[----:B-1----:R-:W-:Y:S01]  /*4620*/  IMAD.MOV.U32 R0, RZ, RZ, 0x1 ;  /* 0x00000001ff007424 */ /* 0x002fe200078e00ff */
[----:B------:R-:W-:Y:S01]  /*4630*/  UIADD3 UR19, UPT, UPT, UR19, 0x160, URZ ;  /* 0x0000016013137890 */ /* 0x000fe2000fffe0ff */
[----:B------:R-:W-:Y:S01]  /*4640*/  SHF.L.U32 R3, R8, 0x1f, RZ ;  /* 0x0000001f08037819 */ /* 0x000fe200000006ff */
[----:B------:R-:W-:-:S03]  /*4650*/  UMOV UR4, 0x40 ;  /* 0x0000004000047882 */ /* 0x000fc60000000000 */
[----:B------:R-:W-:Y:S01]  /*4660*/  UVIRTCOUNT.DEALLOC.SMPOOL 0x80 ;  /* 0x000000800000784c */ /* 0x000fe20000000000 */
[----:B---3--:R-:W-:Y:S02]  /*4670*/  ULEA UR6, UR6, UR4, 0x18 ;  /* 0x0000000406067291 */ /* 0x008fe4000f8ec0ff */
[----:B------:R-:W-:-:S07]  /*4680*/  ULEA UR4, UR22, UR19, 0x3 ;  /* 0x0000001316047291 */ /* 0x000fce000f8e18ff */
[----:B------:R1:W-:Y:S02]  /*4690*/  @P0 STS.U8 [UR6+0x1c], R0 ;  /* 0x00001c00ff000988 */ /* 0x0003e40008000006 */
[----:B------:R-:W3:Y:S02]  /*46a0*/  SYNCS.PHASECHK.TRANS64.TRYWAIT P0, [UR4], R3 ;  /* 0x00000003ff0075a7 */ /* 0x000ee40008001104 */
[----:B-1-3--:R-:W-:Y:S05]  /*46b0*/  @!P0 BRA `(.L_x_68) ;  /* 0x0000005000dc8947 */ /* 0x00afea0003800000 */
.L_x_158:
[----:B------:R-:W-:-:S04]  /*46c0*/  UIADD3 UR4, UPT, UPT, UR22, 0x1, URZ ;  /* 0x0000000116047890 */ /* 0x000fc8000fffe0ff */
[----:B------:R-:W-:-:S04]  /*46d0*/  UISETP.NE.AND UP0, UPT, UR4, 0x2, UPT ;  /* 0x000000020400788c */ /* 0x000fc8000bf05270 */
[----:B--2---:R-:W-:Y:S02]  /*46e0*/  USEL UR5, URZ, 0x1, UP0 ;  /* 0x00000001ff057887 */ /* 0x004fe40008000000 */
[----:B------:R-:W-:-:S04]  /*46f0*/  USEL UR4, UR4, URZ, UP0 ;  /* 0x000000ff04047287 */ /* 0x000fc80008000000 */
[----:B------:R-:W-:Y:S01]  /*4700*/  ULEA UR4, UR4, UR19, 0x3 ;  /* 0x0000001304047291 */ /* 0x000fe2000f8e18ff */
[----:B-1----:R-:W-:-:S04]  /*4710*/  LOP3.LUT R3, R8, UR5, RZ, 0x3c, !PT ;  /* 0x0000000508037c12 */ /* 0x002fc8000f8e3cff */
[----:B------:R-:W-:-:S04]  /*4720*/  SHF.L.U32 R3, R3, 0x1f, RZ ;  /* 0x0000001f03037819 */ /* 0x000fc800000006ff */
[----:B------:R-:W1:Y:S02]  /*4730*/  SYNCS.PHASECHK.TRANS64.TRYWAIT P0, [UR4], R3 ;  /* 0x00000003ff0075a7 */ /* 0x000e640008001104 */
[----:B-1----:R-:W-:Y:S05]  /*4740*/  @!P0 BRA `(.L_x_69) ;  /* 0x0000005000d08947 */ /* 0x002fea0003800000 */
.L_x_160:
[----:B------:R-:W-:Y:S01]  /*4750*/  NOP ;  /* 0x0000000000007918 */ /* 0x000fe20000000000 */
[----:B-1----:R-:W1:Y:S01]  /*4760*/  LDS R0, [UR6+0x14] ;  /* 0x00001406ff007984 */ /* 0x002e620008000800 */
[----:B------:R-:W-:Y:S01]  /*4770*/  LOP3.LUT R2, R9, 0xffff, RZ, 0xc0, !PT ;  /* 0x0000ffff09027812 */ /* 0x000fe200078ec0ff */
[----:B------:R-:W-:Y:S02]  /*4780*/  IMAD.MOV.U32 R3, RZ, RZ, 0xffff ;  /* 0x0000ffffff037424 */ /* 0x000fe400078e00ff */
[----:B------:R-:W-:Y:S01]  /*4790*/  IMAD.MOV.U32 R5, RZ, RZ, 0x1 ;  /* 0x00000001ff057424 */ /* 0x000fe200078e00ff */
[----:B------:R-:W-:-:S04]  /*47a0*/  SHF.R.U32.HI R2, RZ, 0x5, R2 ;  /* 0x00000005ff027819 */ /* 0x000fc80000011602 */
[-C--:B------:R-:W-:Y:S02]  /*47b0*/  SHF.L.U32 R3, R3, R2.reuse, RZ ;  /* 0x0000000203037219 */ /* 0x080fe400000006ff */
[----:B------:R-:W-:Y:S02]  /*47c0*/  SHF.L.U32 R5, R5, R2, RZ ;  /* 0x0000000205057219 */ /* 0x000fe400000006ff */
[----:B-1----:R-:W-:-:S04]  /*47d0*/  LOP3.LUT R0, R0, R3, RZ, 0xc0, !PT ;  /* 0x0000000300007212 */ /* 0x002fc800078ec0ff */
[----:B------:R-:W-:-:S13]  /*47e0*/  ISETP.NE.AND P0, PT, R0, R3, PT ;  /* 0x000000030000720c */ /* 0x000fda0003f05270 */
[----:B------:R-:W-:Y:S05]  /*47f0*/  @P0 BRA `(.L_x_70) ;  /* 0x00000000005c0947 */ /* 0x000fea0003800000 */
[----:B------:R-:W1:Y:S02]  /*4800*/  LDS R0, [UR6+0x18] ;  /* 0x00001806ff007984 */ /* 0x000e640008000800 */
[----:B-1----:R-:W-:-:S04]  /*4810*/  LOP3.LUT R0, R0, R5, RZ, 0xc0, !PT ;  /* 0x0000000500007212 */ /* 0x002fc800078ec0ff */
[----:B------:R-:W-:-:S13]  /*4820*/  ISETP.NE.AND P0, PT, R0, R5, PT ;  /* 0x000000050000720c */ /* 0x000fda0003f05270 */
[----:B------:R-:W-:Y:S05]  /*4830*/  @P0 BRA `(.L_x_71) ;  /* 0x0000000000400947 */ /* 0x000fea0003800000 */
[----:B------:R-:W-:Y:S01]  /*4840*/  R2UR UR4, R3 ;  /* 0x00000000030472ca */ /* 0x000fe200000e0000 */
[----:B------:R-:W1:Y:S01]  /*4850*/  S2R R2, SR_LANEID ;  /* 0x0000000000027919 */ /* 0x000e620000000000 */
[----:B------:R-:W-:-:S04]  /*4860*/  LOP3.LUT R5, RZ, R5, RZ, 0x33, !PT ;  /* 0x00000005ff057212 */ /* 0x000fc800078e33ff */
[----:B------:R-:W2:Y:S07]  /*4870*/  REDUX UR7, R5 ;  /* 0x00000000050773c4 */ /* 0x000eae0000000000 */
[----:B------:R-:W-:-:S03]  /*4880*/  ULOP3.LUT UR5, URZ, UR4, URZ, 0x33, !UPT ;  /* 0x00000004ff057292 */ /* 0x000fc6000f8e33ff */
[----:B------:R-:W-:Y:S02]  /*4890*/  VOTEU.ANY UR4, UPT, PT ;  /* 0x0000000000047886 */ /* 0x000fe400038e0100 */
[----:B------:R-:W-:Y:S01]  /*48a0*/  UFLO.U32 UR4, UR4 ;  /* 0x00000004000472bd */ /* 0x000fe200080e0000 */
[----:B------:R-:W-:-:S04]  /*48b0*/  IMAD.U32 R0, RZ, RZ, UR5 ;  /* 0x00000005ff007e24 */ /* 0x000fc8000f8e00ff */
[----:B------:R-:W3:Y:S02]  /*48c0*/  REDUX UR8, R0 ;  /* 0x00000000000873c4 */ /* 0x000ee40000000000 */
[----:B------:R1:W-:Y:S02]  /*48d0*/  UTCATOMSWS.AND URZ, UR5 ;  /* 0x0000000500ff79e3 */ /* 0x0003e40008000000 */
[----:B-1----:R-:W-:Y:S01]  /*48e0*/  ISETP.EQ.U32.AND P0, PT, R2, UR4, PT ;  /* 0x0000000402007c0c */ /* 0x002fe2000bf02070 */
[----:B--2---:R-:W-:Y:S02]  /*48f0*/  IMAD.U32 R2, RZ, RZ, UR7 ;  /* 0x00000007ff027e24 */ /* 0x004fe4000f8e00ff */
[----:B---3--:R-:W-:-:S10]  /*4900*/  IMAD.U32 R3, RZ, RZ, UR8 ;  /* 0x00000008ff037e24 */ /* 0x008fd4000f8e00ff */
[----:B------:R1:W-:Y:S04]  /*4910*/  @P0 ATOMS.AND RZ, [UR6+0x14], R3 ;  /* 0x00001403ffff098c */ /* 0x0003e8000a800006 */
[----:B------:R1:W-:Y:S01]  /*4920*/  @P0 ATOMS.AND RZ, [UR6+0x18], R2 ;  /* 0x00001802ffff098c */ /* 0x0003e2000a800006 */
[----:B------:R-:W-:Y:S05]  /*4930*/  BRA `(.L_x_72) ;  /* 0x0000000000147947 */ /* 0x000fea0003800000 */
.L_x_71:
[----:B------:R-:W-:Y:S02]  /*4940*/  MOV R2, 0x4960 ;  /* 0x0000496000027802 */ /* 0x000fe40000000f00 */
[----:B----45:R-:W-:Y:S05]  /*4950*/  CALL.REL.NOINC `($__internal_0_$__cuda_sm10x_tcgen05_guardrail_trap_col_being_dealloced_not_returned_by_alloc) ;  /* 0x0000005400307944 */ /* 0x030fea0003c00000 */
[----:B------:R-:W-:Y:S05]  /*4960*/  BRA `(.L_x_72) ;  /* 0x0000000000087947 */ /* 0x000fea0003800000 */
.L_x_70:
[----:B------:R-:W-:Y:S02]  /*4970*/  MOV R2, 0x4990 ;  /* 0x0000499000027802 */ /* 0x000fe40000000f00 */
[----:B----45:R-:W-:Y:S05]  /*4980*/  CALL.REL.NOINC `($__internal_2_$__cuda_sm10x_tcgen05_guardrail_trap_unallocated_columns_being_dealloced) ;  /* 0x00000054003c7944 */ /* 0x030fea0003c00000 */
.L_x_72:
[----:B------:R-:W-:Y:S01]  /*4990*/  NOP ;  /* 0x0000000000007918 */ /* 0x000fe20000000000 */
[----:B------:R-:W-:Y:S05]  /*49a0*/  EXIT ;  /* 0x000000000000794d */ /* 0x000fea0003800000 */
.L_x_56:
[----:B------:R-:W2:Y:S01]  /*49b0*/  LDCU UR5, c[0x0][0x384] ;  /* 0x00007080ff0577ac */ /* 0x000ea20008000800 */
[----:B------:R-:W-:Y:S02]  /*49c0*/  UISETP.NE.OR UP0, UPT, UR18, 0x3, !UP3 ;  /* 0x000000031200788c */ /* 0x000fe4000df05670 */
[----:B--2---:R-:W-:-:S07]  /*49d0*/  UIADD3 UR5, UPT, UPT, UR5, 0x7f, URZ ;  /* 0x0000007f05057890 */ /* 0x004fce000fffe0ff */
[----:B------:R-:W-:Y:S05]  /*49e0*/  BRA.U UP0, `(.L_x_73) ;  /* 0x00000015002c7547 */ /* 0x000fea000b800000 */
[----:B------:R-:W2:Y:S01]  /*49f0*/  LDCU UR53, c[0x0][0x388] ;  /* 0x00007100ff3577ac */ /* 0x000ea20008000800 */
[----:B------:R-:W3:Y:S01]  /*4a00*/  S2UR UR10, SR_CgaCtaId ;  /* 0x00000000000a79c3 */ /* 0x000ee20000008800 */
[----:B------:R-:W-:Y:S01]  /*4a10*/  R2UR UR45, R73 ;  /* 0x00000000492d72ca */ /* 0x000fe200000e0000 */
[----:B------:R-:W-:Y:S01]  /*4a20*/  IMAD.MOV.U32 R10, RZ, RZ, 0x1 ;  /* 0x00000001ff0a7424 */ /* 0x000fe200078e00ff */
[----:B------:R-:W-:Y:S01]  /*4a30*/  USHF.R.S32.HI UR4, URZ, 0x1f, UR5 ;  /* 0x0000001fff047899 */ /* 0x000fe20008011405 */
[----:B------:R-:W-:Y:S01]  /*4a40*/  R2UR UR44, R86 ;  /* 0x00000000562c72ca */ /* 0x000fe200000e0000 */
[----:B------:R-:W4:Y:S01]  /*4a50*/  LDCU UR38, c[0x0][0x370] ;  /* 0x00006e00ff2677ac */ /* 0x000f220008000800 */
[----:B------:R-:W-:Y:S02]  /*4a60*/  IMAD.MOV.U32 R8, RZ, RZ, RZ ;  /* 0x000000ffff087224 */ /* 0x000fe400078e00ff */
[----:B------:R-:W1:Y:S01]  /*4a70*/  LDC.64 R14, c[0x0][0x348] ;  /* 0x0000d200ff0e7b82 */ /* 0x000e620000000a00 */
[----:B------:R-:W-:Y:S01]  /*4a80*/  ULEA.HI UR4, UR4, UR5, URZ, 0x7 ;  /* 0x0000000504047291 */ /* 0x000fe2000f8f38ff */
[----:B------:R-:W4:Y:S03]  /*4a90*/  LDCU.128 UR32, c[0x0][0xc10] ;  /* 0x00018200ff2077ac */ /* 0x000f260008000c00 */
[----:B------:R-:W-:Y:S01]  /*4aa0*/  USHF.R.S32.HI UR27, URZ, 0x7, UR4 ;  /* 0x00000007ff1b7899 */ /* 0x000fe20008011404 */
[----:B--2---:R-:W-:Y:S01]  /*4ab0*/  IMAD.U32 R0, RZ, RZ, UR53 ;  /* 0x00000035ff007e24 */ /* 0x004fe2000f8e00ff */
[----:B------:R-:W2:Y:S04]  /*4ac0*/  LDCU UR37, c[0x0][0x374] ;  /* 0x00006e80ff2577ac */ /* 0x000ea80008000800 */
[----:B------:R-:W-:Y:S01]  /*4ad0*/  IMAD.U32 R3, RZ, RZ, UR27 ;  /* 0x0000001bff037e24 */ /* 0x000fe2000f8e00ff */
[----:B------:R-:W-:Y:S01]  /*4ae0*/  IABS R0, R0 ;  /* 0x0000000000007213 */ /* 0x000fe20000000000 */
[----:B------:R-:W4:Y:S03]  /*4af0*/  LDCU.64 UR4, c[0x0][0x988] ;  /* 0x00013100ff0477ac */ /* 0x000f260008000a00 */
[----:B------:R-:W-:Y:S01]  /*4b00*/  IABS R2, R3 ;  /* 0x0000000300027213 */ /* 0x000fe20000000000 */
[----:B------:R-:W1:Y:S01]  /*4b10*/  LDCU.64 UR30, c[0x0][0x990] ;  /* 0x00013200ff1e77ac */ /* 0x000e620008000a00 */
[----:B------:R-:W-:-:S02]  /*4b20*/  R2UR UR25, R0 ;  /* 0x00000000001972ca */ /* 0x000fc400000e0000 */
[----:B------:R-:W-:Y:S01]  /*4b30*/  R2UR UR26, R2 ;  /* 0x00000000021a72ca */ /* 0x000fe200000e0000 */
[----:B------:R-:W-:Y:S01]  /*4b40*/  UMOV UR22, 0x400 ;  /* 0x0000040000167882 */ /* 0x000fe20000000000 */
[----:B------:R-:W1:Y:S01]  /*4b50*/  LDCU UR17, c[0x0][0xc0c] ;  /* 0x00018180ff1177ac */ /* 0x000e620008000800 */
[----:B---3--:R-:W-:Y:S01]  /*4b60*/  ULEA UR22, UR10, UR22, 0x18 ;  /* 0x000000160a167291 */ /* 0x008fe2000f8ec0ff */
[----:B------:R-:W3:Y:S07]  /*4b70*/  LDCU UR54, c[0x0][0xc20] ;  /* 0x00018400ff3677ac */ /* 0x000eee0008000800 */
[----:B------:R-:W2:Y:S01]  /*4b80*/  I2F.RP R4, UR25 ;  /* 0x0000001900047d06 */ /* 0x000ea20008209400 */
[----:B----4-:R-:W-:Y:S01]  /*4b90*/  UISETP.NE.U32.AND UP0, UPT, UR4, URZ, UPT ;  /* 0x000000ff0400728c */ /* 0x010fe2000bf05070 */
[----:B------:R-:W4:Y:S01]  /*4ba0*/  LDCU UR4, c[0x0][0xc30] ;  /* 0x00018600ff0477ac */ /* 0x000f220008000800 */
[----:B------:R-:W4:Y:S05]  /*4bb0*/  LDCU UR29, c[0x0][0x38c] ;  /* 0x00007180ff1d77ac */ /* 0x000f2a0008000800 */
[----:B------:R-:W3:Y:S01]  /*4bc0*/  I2F.RP R2, UR26 ;  /* 0x0000001a00027d06 */ /* 0x000ee20008209400 */
[----:B------:R-:W-:-:S02]  /*4bd0*/  UISETP.NE.AND.EX UP0, UPT, UR5, URZ, UPT, UP0 ;  /* 0x000000ff0500728c */ /* 0x000fc4000bf05300 */
[----:B------:R-:W-:Y:S02]  /*4be0*/  UIADD3 UR48, UPT, UPT, UR22, 0x118, URZ ;  /* 0x0000011816307890 */ /* 0x000fe4000fffe0ff */
[----:B------:R-:W-:-:S03]  /*4bf0*/  UIADD3 UR36, UPT, UPT, UR22, 0x110, URZ ;  /* 0x0000011016247890 */ /* 0x000fc6000fffe0ff */
[----:B--2---:R-:W2:Y:S01]  /*4c00*/  MUFU.RCP R0, R4 ;  /* 0x0000000400007308 */ /* 0x004ea20000001000 */
[----:B------:R-:W-:Y:S02]  /*4c10*/  UPRMT UR48, UR10, 0x654, UR48 ;  /* 0x000006540a307896 */ /* 0x000fe40008000030 */
[----:B------:R-:W-:Y:S02]  /*4c20*/  UPRMT UR49, UR10, 0x654, UR36 ;  /* 0x000006540a317896 */ /* 0x000fe40008000024 */
[----:B------:R-:W-:Y:S02]  /*4c30*/  UIMAD.WIDE.U32 UR12, UR38, UR32, URZ ;  /* 0x00000020260c72a5 */ /* 0x000fe4000f8e00ff */
[----:B------:R-:W-:Y:S01]  /*4c40*/  UIMAD.WIDE.U32 UR14, UR37, UR35, URZ ;  /* 0x00000023250e72a5 */ /* 0x000fe2000f8e00ff */
[----:B---3--:R-:W3:Y:S01]  /*4c50*/  MUFU.RCP R2, R2 ;  /* 0x0000000200027308 */ /* 0x008ee20000001000 */
[----:B------:R-:W-:Y:S01]  /*4c60*/  UMOV UR8, URZ ;  /* 0x000000ff00087c82 */ /* 0x000fe20008000000 */
[----:B------:R-:W-:-:S02]  /*4c70*/  UP2UR UR50, UPR, URZ, 0x1 ;  /* 0x00000001ff327883 */ /* 0x000fc40008000000 */
[----:B-1----:R-:W-:Y:S02]  /*4c80*/  UISETP.NE.AND UP0, UPT, UR39, 0x1, UPT ;  /* 0x000000012700788c */ /* 0x002fe4000bf05270 */
[----:B------:R-:W-:Y:S02]  /*4c90*/  UISETP.NE.U32.AND UP0, UPT, UR30, URZ, UPT ;  /* 0x000000ff1e00728c */ /* 0x000fe4000bf05070 */
[----:B------:R-:W-:Y:S01]  /*4ca0*/  UIADD3 UR46, UPT, UPT, UR22, 0x148, URZ ;  /* 0x00000148162e7890 */ /* 0x000fe2000fffe0ff */
[----:B--2---:R-:W-:Y:S01]  /*4cb0*/  VIADD R0, R0, 0xffffffe ;  /* 0x0ffffffe00007836 */ /* 0x004fe20000000000 */
[----:B------:R-:W-:Y:S02]  /*4cc0*/  UISETP.GE.AND UP2, UPT, UR39, 0x1, UPT ;  /* 0x000000012700788c */ /* 0x000fe4000bf46270 */
[----:B------:R-:W-:Y:S01]  /*4cd0*/  UISETP.NE.AND.EX UP5, UPT, UR31, URZ, UPT, UP0 ;  /* 0x000000ff1f00728c */ /* 0x000fe2000bfa5300 */
[----:B------:R-:W-:Y:S02]  /*4ce0*/  UMOV UR43, UR13 ;  /* 0x0000000d002b7c82 */ /* 0x000fe40008000000 */
[----:B------:R-:W1:Y:S01]  /*4cf0*/  F2I.FTZ.U32.TRUNC.NTZ R0, R0 ;  /* 0x0000000000007305 */ /* 0x000e62000021f000 */
[----:B------:R-:W-:Y:S01]  /*4d00*/  UMOV UR42, UR15 ;  /* 0x0000000f002a7c82 */ /* 0x000fe20008000000 */
[----:B---3--:R-:W-:Y:S01]  /*4d10*/  VIADD R2, R2, 0xffffffe ;  /* 0x0ffffffe02027836 */ /* 0x008fe20000000000 */
[----:B------:R-:W-:-:S02]  /*4d20*/  UISETP.NE.AND UP2, UPT, UR17, 0x1, UPT ;  /* 0x000000011100788c */ /* 0x000fc4000bf45270 */
[----:B------:R-:W-:Y:S02]  /*4d30*/  UISETP.NE.AND UP0, UPT, UR34, 0x1, UPT ;  /* 0x000000012200788c */ /* 0x000fe4000bf05270 */
[----:B------:R-:W-:Y:S01]  /*4d40*/  UPLOP3.LUT UP4, UPT, UPT, UPT, UPT, 0x40, 0x4 ;  /* 0x000000000004789c */ /* 0x000fe20003f8e870 */
[----:B------:R-:W2:Y:S01]  /*4d50*/  F2I.FTZ.U32.TRUNC.NTZ R2, R2 ;  /* 0x0000000200027305 */ /* 0x000ea2000021f000 */
[----:B------:R-:W3:Y:S01]  /*4d60*/  LDCU.64 UR18, c[0x0][0xc28] ;  /* 0x00018500ff1277ac */ /* 0x000ee20008000a00 */
[----:B------:R-:W-:Y:S01]  /*4d70*/  UPRMT UR46, URZ, 0x654, UR46 ;  /* 0x00000654ff2e7896 */ /* 0x000fe2000800002e */
[----:B-1----:R-:W-:Y:S01]  /*4d80*/  R2UR UR7, R0 ;  /* 0x00000000000772ca */ /* 0x002fe200000e0000 */
[----:B------:R-:W-:Y:S01]  /*4d90*/  USHF.R.U32.HI UR43, URZ, UR33, UR43 ;  /* 0x00000021ff2b7299 */ /* 0x000fe2000801162b */
[----:B------:R-:W-:Y:S01]  /*4da0*/  IABS R0, R3 ;  /* 0x0000000300007213 */ /* 0x000fe20000000000 */
[----:B------:R-:W-:Y:S02]  /*4db0*/  USHF.R.U32.HI UR42, URZ, UR54, UR42 ;  /* 0x00000036ff2a7299 */ /* 0x000fe4000801162a */
[----:B----4-:R-:W-:-:S02]  /*4dc0*/  UISETP.NE.AND UP3, UPT, UR4, 0x1, UPT ;  /* 0x000000010400788c */ /* 0x010fc4000bf65270 */
[----:B------:R-:W-:Y:S01]  /*4dd0*/  IMAD.MOV R0, RZ, RZ, -R0 ;  /* 0x000000ffff007224 */ /* 0x000fe200078e0a00 */
[----:B--2---:R-:W-:Y:S01]  /*4de0*/  R2UR UR9, R2 ;  /* 0x00000000020972ca */ /* 0x004fe200000e0000 */
[----:B------:R-:W-:Y:S01]  /*4df0*/  IMAD.MOV.U32 R2, RZ, RZ, 0x1000 ;  /* 0x00001000ff027424 */ /* 0x000fe200078e00ff */
[----:B------:R-:W-:Y:S02]  /*4e00*/  UISETP.NE.AND UP2, UPT, UR53, URZ, UPT ;  /* 0x000000ff3500728c */ /* 0x000fe4000bf45270 */
[----:B------:R-:W-:Y:S01]  /*4e10*/  R2UR UR47, R0 ;  /* 0x00000000002f72ca */ /* 0x000fe200000e0000 */
[----:B------:R-:W-:Y:S02]  /*4e20*/  UIADD3 UR5, UPT, UPT, URZ, -UR7, URZ ;  /* 0x80000007ff057290 */ /* 0x000fe4000fffe0ff */
[----:B------:R-:W-:Y:S02]  /*4e30*/  UISETP.NE.AND UP0, UPT, UR29, URZ, UPT ;  /* 0x000000ff1d00728c */ /* 0x000fe4000bf05270 */
[----:B------:R-:W-:-:S02]  /*4e40*/  UIMAD UR5, UR5, UR25, URZ ;  /* 0x00000019050572a4 */ /* 0x000fc4000f8e02ff */
[----:B------:R-:W-:Y:S02]  /*4e50*/  UISETP.NE.AND UP6, UPT, UR27, URZ, UPT ;  /* 0x000000ff1b00728c */ /* 0x000fe4000bfc5270 */
[----:B------:R-:W-:-:S04]  /*4e60*/  UIADD3 UR6, UPT, UPT, URZ, -UR9, URZ ;  /* 0x80000009ff067290 */ /* 0x000fc8000fffe0ff */
[----:B------:R-:W-:-:S03]  /*4e70*/  UIMAD UR10, UR6, UR26, URZ ;  /* 0x0000001a060a72a4 */ /* 0x000fc6000f8e02ff */
[----:B------:R-:W-:Y:S01]  /*4e80*/  UMOV UR6, URZ ;  /* 0x000000ff00067c82 */ /* 0x000fe20008000000 */
[----:B------:R-:W-:Y:S02]  /*4e90*/  UIMAD.WIDE.U32 UR8, UR9, UR10, UR8 ;  /* 0x0000000a090872a5 */ /* 0x000fe4000f8e0008 */
[----:B------:R-:W-:-:S07]  /*4ea0*/  UIMAD.WIDE.U32 UR40, UR7, UR5, UR6 ;  /* 0x00000005072872a5 */ /* 0x000fce000f8e0006 */
[----:B------:R-:W-:Y:S01]  /*4eb0*/  UMOV UR40, UR41 ;  /* 0x0000002900287c82 */ /* 0x000fe20008000000 */
[----:B---3--:R-:W-:-:S05]  /*4ec0*/  UMOV UR41, UR9 ;  /* 0x0000000900297c82 */ /* 0x008fca0008000000 */
.L_x_82:
[----:B------:R-:W-:Y:S04]  /*4ed0*/  SHF.L.U32 R3, R8, 0x1f, RZ ;  /* 0x0000001f08037819 */ /* 0x000fe800000006ff */
[----:B-1----:R-:W1:Y:S02]  /*4ee0*/  SYNCS.PHASECHK.TRANS64.TRYWAIT P0, [UR22+0x140], R3 ;  /* 0x00014003ff0075a7 */ /* 0x002e640008001116 */
[----:B-1----:R-:W-:Y:S05]  /*4ef0*/  @!P0 BRA `(.L_x_74) ;  /* 0x0000004800fc8947 */ /* 0x002fea0003800000 */
.L_x_162:
[----:B------:R-:W2:Y:S01]  /*4f00*/  LDS.128 R4, [UR22+0x180] ;  /* 0x00018016ff047984 */ /* 0x000ea20008000c00 */
[----:B------:R-:W-:Y:S01]  /*4f10*/  UISETP.GE.AND UP0, UPT, UR39, 0x1, UPT ;  /* 0x000000012700788c */ /* 0x000fe2000bf06270 */
[----:B------:R-:W-:Y:S01]  /*4f20*/  @!PT LDS RZ, [RZ] ;  /* 0x00000000fffff984 */ /* 0x000fe20000000800 */
[----:B------:R-:W-:Y:S01]  /*4f30*/  @!PT LDS RZ, [RZ] ;  /* 0x00000000fffff984 */ /* 0x000fe20000000800 */
[----:B------:R-:W-:Y:S01]  /*4f40*/  @!PT LDS RZ, [RZ] ;  /* 0x00000000fffff984 */ /* 0x000fe20000000800 */
[----:B------:R-:W-:Y:S01]  /*4f50*/  @!PT LDS RZ, [RZ] ;  /* 0x00000000fffff984 */ /* 0x000fe20000000800 */
[----:B------:R3:W-:Y:S06]  /*4f60*/  MEMBAR.ALL.CTA ;  /* 0x0000000000007992 */ /* 0x0007ec0000008000 */
[----:B---3--:R-:W3:Y:S02]  /*4f70*/  FENCE.VIEW.ASYNC.S ;  /* 0x00000000000073c6 */ /* 0x008ee40000000000 */
[----:B---3--:R-:W-:Y:S01]  /*4f80*/  SYNCS.ARRIVE.TRANS64.RED.A1T0 RZ, [UR46], RZ ;  /* 0x000000ffffff79a7 */ /* 0x008fe2000810042e */
[----:B--2---:R-:W-:Y:S11]  /*4f90*/  LOP3.LUT P0, RZ, R6, 0x1, RZ, 0xc0, !PT ;  /* 0x0000000106ff7812 */ /* 0x004ff6000780c0ff */
[----:B------:R-:W-:Y:S02]  /*4fa0*/  @!UPT UIADD3 URZ, UPT, UPT, URZ, URZ, URZ ;  /* 0x000000fffffff290 */ /* 0x000fe4000fffe0ff */
[----:B------:R-:W-:Y:S01]  /*4fb0*/  VOTEU.ANY UP2, P0 ;  /* 0x0000000000ff7886 */ /* 0x000fe20000040100 */
[----:B------:R-:W-:Y:S11]  /*4fc0*/  PLOP3.LUT P0, PT, PT, PT, UP2, 0x80, 0x8 ;  /* 0x000000000008781c */ /* 0x000ff60003f0f028 */
[----:B------:R-:W-:Y:S02]  /*4fd0*/  @!UPT UIADD3 URZ, UPT, UPT, URZ, URZ, URZ ;  /* 0x000000fffffff290 */ /* 0x000fe4000fffe0ff */
[----:B-1----:R-:W-:Y:S02]  /*4fe0*/  @P0 MOV R3, R4 ;  /* 0x0000000400030202 */ /* 0x002fe40000000f00 */
[----:B------:R-:W-:Y:S02]  /*4ff0*/  @P0 LOP3.LUT R0, R5, 0xffff, RZ, 0xc0, !PT ;  /* 0x0000ffff05000812 */ /* 0x000fe400078ec0ff */
[----:B------:R-:W-:Y:S02]  /*5000*/  @P0 R2UR UR5, R3 ;  /* 0x00000000030502ca */ /* 0x000fe400000e0000 */
[----:B------:R-:W-:Y:S11]  /*5010*/  @P0 R2UR UR4, R0 ;  /* 0x00000000000402ca */ /* 0x000ff600000e0000 */
[----:B------:R-:W-:Y:S02]  /*5020*/  @UP2 UMOV UR16, UR5 ;  /* 0x0000000500102c82 */ /* 0x000fe40008000000 */
[----:B------:R-:W-:Y:S01]  /*5030*/  @UP2 UMOV UR15, UR4 ;  /* 0x00000004000f2c82 */ /* 0x000fe20008000000 */
[----:B------:R-:W-:Y:S05]  /*5040*/  BRA.U !UP0, `(.L_x_75) ;  /* 0x0000000108c07547 */ /* 0x000fea000b800000 */
[----:B------:R-:W-:Y:S02]  /*5050*/  UIMAD.WIDE.U32 UR8, UR15, UR35, URZ ;  /* 0x000000230f0872a5 */ /* 0x000fe4000f8e00ff */
[----:B------:R-:W-:Y:S02]  /*5060*/  UP2UR UR14, UPR, URZ, 0x4 ;  /* 0x00000004ff0e7883 */ /* 0x000fe40008000000 */
[----:B------:R-:W-:Y:S02]  /*5070*/  UISETP.NE.AND UP2, UPT, UR34, 0x1, UPT ;  /* 0x000000012200788c */ /* 0x000fe4000bf45270 */
[----:B------:R-:W-:Y:S02]  /*5080*/  UIMAD.WIDE.U32 UR10, UR16, UR32, URZ ;  /* 0x00000020100a72a5 */ /* 0x000fe4000f8e00ff */
[----:B------:R-:W-:Y:S02]  /*5090*/  USEL UR4, UR37, UR42, !UP2 ;  /* 0x0000002a25047287 */ /* 0x000fe4000d000000 */
[----:B------:R-:W-:Y:S02]  /*50a0*/  UISETP.NE.AND UP0, UPT, UR17, 0x1, UPT ;  /* 0x000000011100788c */ /* 0x000fe4000bf05270 */
[----:B------:R-:W-:Y:S02]  /*50b0*/  UP2UR UR24, UPR, URZ, 0x2 ;  /* 0x00000002ff187883 */ /* 0x000fe40008000000 */
[----:B------:R-:W-:Y:S02]  /*50c0*/  UISETP.NE.AND UP1, UPT, UR39, 0x1, UPT ;  /* 0x000000012700788c */ /* 0x000fe4000bf25270 */
[----:B------:R-:W-:Y:S02]  /*50d0*/  UIMAD.WIDE.U32 UR12, UR4, UR18, URZ ;  /* 0x00000012040c72a5 */ /* 0x000fe4000f8e00ff */
[----:B------:R-:W-:Y:S01]  /*50e0*/  USEL UR7, UR38, UR43, !UP0 ;  /* 0x0000002b26077287 */ /* 0x000fe2000c000000 */
[----:B------:R-:W-:Y:S02]  /*50f0*/  UMOV UR5, UR9 ;  /* 0x0000000900057c82 */ /* 0x000fe40008000000 */
[----:B------:R-:W-:Y:S02]  /*5100*/  USHF.R.U32.HI UR6, URZ, UR54, UR5 ;  /* 0x00000036ff067299 */ /* 0x000fe40008011605 */
[----:B------:R-:W-:Y:S02]  /*5110*/  UIMAD.WIDE.U32 UR20, UR7, UR18, URZ ;  /* 0x00000012071472a5 */ /* 0x000fe4000f8e00ff */
[----:B------:R-:W-:Y:S02]  /*5120*/  USEL UR6, UR15, UR6, !UP2 ;  /* 0x000000060f067287 */ /* 0x000fe4000d000000 */
[----:B------:R-:W-:Y:S01]  /*5130*/  UISETP.NE.AND UP2, UPT, UR14, URZ, UPT ;  /* 0x000000ff0e00728c */ /* 0x000fe2000bf45270 */
[----:B------:R-:W-:Y:S01]  /*5140*/  UMOV UR5, UR11 ;  /* 0x0000000b00057c82 */ /* 0x000fe20008000000 */
[----:B------:R-:W-:Y:S02]  /*5150*/  UIMAD.WIDE.U32 UR10, UR6, UR18, URZ ;  /* 0x00000012060a72a5 */ /* 0x000fe4000f8e00ff */
[----:B------:R-:W-:Y:S03]  /*5160*/  USHF.R.U32.HI UR8, URZ, UR33, UR5 ;  /* 0x00000021ff087299 */ /* 0x000fe60008011605 */
[----:B------:R-:W-:Y:S02]  /*5170*/  UMOV UR5, UR13 ;  /* 0x0000000d00057c82 */ /* 0x000fe40008000000 */
[----:B------:R-:W-:Y:S03]  /*5180*/  @UP1 USHF.R.U32.HI UR4, URZ, UR19, UR5 ;  /* 0x00000013ff041299 */ /* 0x000fe60008011605 */
[----:B------:R-:W-:Y:S01]  /*5190*/  UMOV UR5, UR21 ;  /* 0x0000001500057c82 */ /* 0x000fe20008000000 */
[----:B------:R-:W-:Y:S02]  /*51a0*/  UIMAD UR4, UR39, UR4, URZ ;  /* 0x00000004270472a4 */ /* 0x000fe4000f8e02ff */
[----:B------:R-:W-:Y:S02]  /*51b0*/  @UP1 USHF.R.U32.HI UR7, URZ, UR19, UR5 ;  /* 0x00000013ff071299 */ /* 0x000fe40008011605 */
[----:B------:R-:W-:Y:S02]  /*51c0*/  USEL UR5, UR16, UR8, !UP0 ;  /* 0x0000000810057287 */ /* 0x000fe4000c000000 */
[----:B------:R-:W-:Y:S02]  /*51d0*/  UIMAD UR8, UR39, UR7, URZ ;  /* 0x00000007270872a4 */ /* 0x000fe4000f8e02ff */
[----:B------:R-:W-:Y:S03]  /*51e0*/  UISETP.GE.AND UP0, UPT, UR6, UR4, UPT ;  /* 0x000000040600728c */ /* 0x000fe6000bf06270 */
[----:B------:R-:W-:Y:S01]  /*51f0*/  UMOV UR4, UR11 ;  /* 0x0000000b00047c82 */ /* 0x000fe20008000000 */
[----:B------:R-:W-:Y:S02]  /*5200*/  UISETP.GE.OR UP0, UPT, UR5, UR8, UP0 ;  /* 0x000000080500728c */ /* 0x000fe40008706670 */
[----:B------:R-:W-:Y:S02]  /*5210*/  USHF.R.U32.HI UR4, URZ, UR19, UR4 ;  /* 0x00000013ff047299 */ /* 0x000fe40008011604 */
[----:B------:R-:W-:Y:S02]  /*5220*/  UIMAD.WIDE.U32 UR8, UR5, UR18, URZ ;  /* 0x00000012050872a5 */ /* 0x000fe4000f8e00ff */
[----:B------:R-:W-:Y:S04]  /*5230*/  USEL UR10, UR6, UR4, !UP1 ;  /* 0x00000004060a7287 */ /* 0x000fe8000c800000 */
[----:B------:R-:W-:Y:S01]  /*5240*/  UIADD3 UR11, UPT, UPT, -UR10, URZ, URZ ;  /* 0x000000ff0a0b7290 */ /* 0x000fe2000fffe1ff */
[----:B------:R-:W-:Y:S02]  /*5250*/  @!UP0 UMOV UR4, UR9 ;  /* 0x0000000900048c82 */ /* 0x000fe40008000000 */
[----:B------:R-:W-:Y:S02]  /*5260*/  @!UP0 USHF.R.U32.HI UR4, URZ, UR19, UR4 ;  /* 0x00000013ff048299 */ /* 0x000fe40008011604 */
[----:B------:R-:W-:Y:S02]  /*5270*/  UIMAD UR8, UR39, UR11, UR6 ;  /* 0x0000000b270872a4 */ /* 0x000fe4000f8e0206 */
[----:B------:R-:W-:Y:S02]  /*5280*/  @!UP0 USEL UR4, UR5, UR4, !UP1 ;  /* 0x0000000405048287 */ /* 0x000fe4000c800000 */
[----:B------:R-:W-:Y:S02]  /*5290*/  UISETP.NE.AND UP1, UPT, UR24, URZ, UPT ;  /* 0x000000ff1800728c */ /* 0x000fe4000bf25270 */
[----:B------:R-:W-:Y:S02]  /*52a0*/  @!UP0 UIMAD UR8, UR7, UR8, UR4 ;  /* 0x00000008070882a4 */ /* 0x000fe4000f8e0204 */
[----:B------:R-:W-:Y:S02]  /*52b0*/  @!UP0 UIADD3 UR9, UPT, UPT, UR10, -UR4, URZ ;  /* 0x800000040a098290 */ /* 0x000fe4000fffe0ff */
[----:B------:R-:W-:Y:S02]  /*52c0*/  UIADD3 UR4, UPT, UPT, -UR5, URZ, URZ ;  /* 0x000000ff05047290 */ /* 0x000fe4000fffe1ff */
[----:B------:R-:W-:Y:S02]  /*52d0*/  UIADD3 UR7, UPT, UPT, -UR6, URZ, URZ ;  /* 0x000000ff06077290 */ /* 0x000fe4000fffe1ff */
[----:B------:R-:W-:Y:S02]  /*52e0*/  @!UP0 UIMAD UR6, UR9, UR39, UR5 ;  /* 0x00000027090682a4 */ /* 0x000fe4000f8e0205 */
[----:B------:R-:W-:Y:S02]  /*52f0*/  UIMAD UR16, UR17, UR4, UR16 ;  /* 0x00000004111072a4 */ /* 0x000fe4000f8e0210 */
[----:B------:R-:W-:Y:S01]  /*5300*/  UIMAD UR15, UR34, UR7, UR15 ;  /* 0x00000007220f72a4 */ /* 0x000fe2000f8e020f */
[----:B------:R-:W-:Y:S02]  /*5310*/  @!UP0 UMOV UR5, UR8 ;  /* 0x0000000800058c82 */ /* 0x000fe40008000000 */
[----:B------:R-:W-:Y:S02]  /*5320*/  UIMAD UR16, UR5, UR17, UR16 ;  /* 0x00000011051072a4 */ /* 0x000fe4000f8e0210 */
[----:B------:R-:W-:Y:S11]  /*5330*/  UIMAD UR15, UR6, UR34, UR15 ;  /* 0x00000022060f72a4 */ /* 0x000ff6000f8e020f */
[----:B------:R-:W-:Y:S01]  /*5340*/  @!UPT UIADD3 URZ, UPT, UPT, URZ, URZ, URZ ;  /* 0x000000fffffff290 */ /* 0x000fe2000fffe0ff */
.L_x_75:
[----:B------:R-:W1:Y:S01]  /*5350*/  @!UP3 LDCU.128 UR8, c[0x0][0xc10] ;  /* 0x00018200ff08b7ac */ /* 0x000e620008000c00 */
[----:B------:R-:W-:Y:S04]  /*5360*/  MOV R0, UR23 ;  /* 0x0000001700007c02 */ /* 0x000fe80008000f00 */
[----:B------:R-:W-:Y:S01]  /*5370*/  IABS R0, R0 ;  /* 0x0000000000007213 */ /* 0x000fe20000000000 */
[----:B------:R-:W2:Y:S01]  /*5380*/  @!UP3 LDCU UR5, c[0x0][0xc0c] ;  /* 0x00018180ff05b7ac */ /* 0x000ea20008000800 */
[----:B-1----:R-:W-:Y:S07]  /*5390*/  UIMAD.WIDE.U32 UR6, UR16, UR8, URZ ;  /* 0x00000008100672a5 */ /* 0x002fee000f8e00ff */
[----:B------:R-:W-:Y:S01]  /*53a0*/  @!UP3 UMOV UR4, UR7 ;  /* 0x000000070004bc82 */ /* 0x000fe20008000000 */
[----:B--2---:R-:W-:Y:S02]  /*53b0*/  @!UP3 UISETP.NE.AND UP0, UPT, UR5, 0x1, UPT ;  /* 0x000000010500b88c */ /* 0x004fe4000bf05270 */
[----:B------:R-:W-:Y:S02]  /*53c0*/  @!UP3 USHF.R.U32.HI UR4, URZ, UR9, UR4 ;  /* 0x00000009ff04b299 */ /* 0x000fe40008011604 */
[----:B------:R-:W-:Y:S02]  /*53d0*/  UIMAD.WIDE.U32 UR6, UR15, UR11, URZ ;  /* 0x0000000b0f0672a5 */ /* 0x000fe4000f8e00ff */
[----:B------:R-:W-:Y:S02]  /*53e0*/  @!UP3 USEL UR8, UR16, UR4, !UP0 ;  /* 0x000000041008b287 */ /* 0x000fe4000c000000 */
[----:B------:R-:W-:Y:S03]  /*53f0*/  @!UP3 UISETP.NE.AND UP0, UPT, UR10, 0x1, UPT ;  /* 0x000000010a00b88c */ /* 0x000fe6000bf05270 */
[----:B------:R-:W-:Y:S02]  /*5400*/  @!UP3 UMOV UR6, UR7 ;  /* 0x000000070006bc82 */ /* 0x000fe40008000000 */
[----:B------:R-:W1:Y:S02]  /*5410*/  @!UP3 LDCU UR4, c[0x0][0xc20] ;  /* 0x00018400ff04b7ac */ /* 0x000e640008000800 */
[----:B-1----:R-:W-:Y:S04]  /*5420*/  @!UP3 USHF.R.U32.HI UR6, URZ, UR4, UR6 ;  /* 0x00000004ff06b299 */ /* 0x002fe80008011606 */
[----:B------:R-:W-:Y:S04]  /*5430*/  @!UP3 USEL UR6, UR15, UR6, !UP0 ;  /* 0x000000060f06b287 */ /* 0x000fe8000c000000 */
[----:B------:R-:W-:Y:S02]  /*5440*/  @!UP3 UIADD3 UR4, UPT, UPT, -UR8, UR6, URZ ;  /* 0x000000060804b290 */ /* 0x000fe4000fffe1ff */
[----:B------:R-:W-:Y:S02]  /*5450*/  @!UP3 UIADD3 UR6, UPT, UPT, UR8, -UR6, URZ ;  /* 0x800000060806b290 */ /* 0x000fe4000fffe0ff */
[----:B------:R-:W-:Y:S02]  /*5460*/  @!UP3 UIMAD UR16, UR4, UR5, UR16 ;  /* 0x000000050410b2a4 */ /* 0x000fe4000f8e0210 */
[----:B------:R-:W-:Y:S01]  /*5470*/  @!UP3 UIMAD UR15, UR6, UR10, UR15 ;  /* 0x0000000a060fb2a4 */ /* 0x000fe2000f8e020f */
[----:B------:R-:W-:Y:S11]  /*5480*/  BRA.U UP4, `(.L_x_76) ;  /* 0x0000000104107547 */ /* 0x000ff6000b800000 */
[----:B------:R-:W-:Y:S04]  /*5490*/  MOV R3, UR52 ;  /* 0x0000003400037c02 */ /* 0x000fe80008000f00 */
[----:B------:R-:W-:Y:S04]  /*54a0*/  SHF.L.U32 R12, R3, 0x1f, RZ ;  /* 0x0000001f030c7819 */ /* 0x000fe800000006ff */
[----:B------:R-:W1:Y:S02]  /*54b0*/  SYNCS.PHASECHK.TRANS64.TRYWAIT P1, [UR22+0x138], R12 ;  /* 0x0001380cff0075a7 */ /* 0x000e640008021116 */
[----:B-1----:R-:W-:Y:S05]  /*54c0*/  @!P1 BRA `(.L_x_77) ;  /* 0x0000004400a09947 */ /* 0x002fea0003800000 */
.L_x_76:
[----:B------:R-:W-:Y:S01]  /*54d0*/  UISETP.NE.AND UP4, UPT, UR53, URZ, UPT ;  /* 0x000000ff3500728c */ /* 0x000fe2000bf85270 */
[----:B------:R-:W-:Y:S01]  /*54e0*/  R2UR UR4, R0 ;  /* 0x00000000000472ca */ /* 0x000fe200000e0000 */
[----:B------:R-:W-:Y:S11]  /*54f0*/  USHF.L.U32 UR11, UR28, 0x6, URZ ;  /* 0x000000061c0b7899 */ /* 0x000ff600080006ff */
[----:B------:R-:W-:Y:S01]  /*5500*/  @!UPT UIADD3 URZ, UPT, UPT, URZ, URZ, URZ ;  /* 0x000000fffffff290 */ /* 0x000fe2000fffe0ff */
[----:B------:R-:W-:Y:S07]  /*5510*/  UIMAD.WIDE.U32 UR6, UR41, UR4, URZ ;  /* 0x00000004290672a5 */ /* 0x000fee000f8e00ff */
[----:B------:R-:W-:Y:S02]  /*5520*/  UMOV UR12, UR7 ;  /* 0x00000007000c7c82 */ /* 0x000fe40008000000 */
[----:B------:R-:W-:Y:S04]  /*5530*/  UIMAD UR4, UR12, UR47, UR4 ;  /* 0x0000002f0c0472a4 */ /* 0x000fe8000f8e0204 */
[----:B------:R-:W-:Y:S11]  /*5540*/  UISETP.GT.U32.AND UP0, UPT, UR26, UR4, UPT ;  /* 0x000000041a00728c */ /* 0x000ff6000bf04070 */
[----:B------:R-:W-:Y:S02]  /*5550*/  @!UP0 UIADD3 UR4, UPT, UPT, UR4, -UR26, URZ ;  /* 0x8000001a04048290 */ /* 0x000fe4000fffe0ff */
[----:B------:R-:W-:Y:S02]  /*5560*/  @!UP0 UIADD3 UR12, UPT, UPT, UR12, 0x1, URZ ;  /* 0x000000010c0c8890 */ /* 0x000fe4000fffe0ff */
[----:B------:R-:W-:Y:S02]  /*5570*/  UISETP.GE.U32.AND UP0, UPT, UR4, UR26, UPT ;  /* 0x0000001a0400728c */ /* 0x000fe4000bf06070 */
[----:B------:R-:W-:Y:S09]  /*5580*/  ULOP3.LUT UR4, UR23, UR27, URZ, 0x3c, !UPT ;  /* 0x0000001b17047292 */ /* 0x000ff2000f8e3cff */
[----:B------:R-:W-:Y:S02]  /*5590*/  @UP0 UIADD3 UR12, UPT, UPT, UR12, 0x1, URZ ;  /* 0x000000010c0c0890 */ /* 0x000fe4000fffe0ff */
[----:B------:R-:W-:Y:S11]  /*55a0*/  UISETP.GE.AND UP0, UPT, UR4, URZ, UPT ;  /* 0x000000ff0400728c */ /* 0x000ff6000bf06270 */
[----:B------:R-:W-:Y:S02]  /*55b0*/  @!UP0 UIADD3 UR12, UPT, UPT, -UR12, URZ, URZ ;  /* 0x000000ff0c0c8290 */ /* 0x000fe4000fffe1ff */
[----:B------:R-:W-:Y:S06]  /*55c0*/  @!UP6 ULOP3.LUT UR12, URZ, UR27, URZ, 0x33, !UPT ;  /* 0x0000001bff0ce292 */ /* 0x000fec000f8e33ff */
[----:B------:R-:W-:Y:S05]  /*55d0*/  IMAD.U32 R0, RZ, RZ, UR12 ;  /* 0x0000000cff007e24 */ /* 0x000fea000f8e00ff */
[----:B------:R-:W-:Y:S04]  /*55e0*/  IABS R0, R0 ;  /* 0x0000000000007213 */ /* 0x000fe80000000000 */
[----:B------:R-:W-:Y:S01]  /*55f0*/  R2UR UR4, R0 ;  /* 0x00000000000472ca */ /* 0x000fe200000e0000 */
[----:B------:R-:W-:Y:S05]  /*5600*/  IMAD.U32 R0, RZ, RZ, UR29 ;  /* 0x0000001dff007e24 */ /* 0x000fea000f8e00ff */
[----:B------:R-:W-:Y:S04]  /*5610*/  IABS R9, R0 ;  /* 0x0000000000097213 */ /* 0x000fe80000000000 */
[----:B------:R-:W2:Y:S03]  /*5620*/  I2F.RP R16, R9 ;  /* 0x0000000900107306 */ /* 0x000ea60000209400 */
[----:B------:R-:W-:Y:S07]  /*5630*/  UIMAD.WIDE.U32 UR6, UR40, UR4, URZ ;  /* 0x00000004280672a5 */ /* 0x000fee000f8e00ff */
[----:B------:R-:W-:Y:S02]  /*5640*/  UMOV UR13, UR7 ;  /* 0x00000007000d7c82 */ /* 0x000fe40008000000 */
[----:B------:R-:W-:Y:S01]  /*5650*/  UIADD3 UR5, UPT, UPT, -UR13, URZ, URZ ;  /* 0x000000ff0d057290 */ /* 0x000fe2000fffe1ff */
[----:B--2---:R-:W2:Y:S03]  /*5660*/  MUFU.RCP R0, R16 ;  /* 0x0000001000007308 */ /* 0x004ea60000001000 */
[----:B------:R-:W-:Y:S04]  /*5670*/  UIMAD UR4, UR25, UR5, UR4 ;  /* 0x00000005190472a4 */ /* 0x000fe8000f8e0204 */
[----:B------:R-:W-:Y:S11]  /*5680*/  UISETP.GT.U32.AND UP0, UPT, UR25, UR4, UPT ;  /* 0x000000041900728c */ /* 0x000ff6000bf04070 */
[----:B------:R-:W-:Y:S01]  /*5690*/  @!UP0 UIADD3 UR4, UPT, UPT, UR4, -UR25, URZ ;  /* 0x8000001904048290 */ /* 0x000fe2000fffe0ff */
[----:B--2---:R-:W-:Y:S01]  /*56a0*/  VIADD R11, R0, 0xffffffe ;  /* 0x0ffffffe000b7836 */ /* 0x004fe20000000000 */
[----:B------:R-:W-:Y:S02]  /*56b0*/  @!UP0 UIADD3 UR13, UPT, UPT, UR13, 0x1, URZ ;  /* 0x000000010d0d8890 */ /* 0x000fe4000fffe0ff */
[----:B------:R-:W-:Y:S01]  /*56c0*/  UISETP.GE.U32.AND UP0, UPT, UR4, UR25, UPT ;  /* 0x000000190400728c */ /* 0x000fe2000bf06070 */
[----:B------:R-:W1:Y:S01]  /*56d0*/  F2I.FTZ.U32.TRUNC.NTZ R13, R11 ;  /* 0x0000000b000d7305 */ /* 0x000e62000021f000 */
[----:B------:R-:W-:Y:S09]  /*56e0*/  ULOP3.LUT UR4, UR12, UR53, URZ, 0x3c, !UPT ;  /* 0x000000350c047292 */ /* 0x000ff2000f8e3cff */
[----:B------:R-:W-:Y:S02]  /*56f0*/  @UP0 UIADD3 UR13, UPT, UPT, UR13, 0x1, URZ ;  /* 0x000000010d0d0890 */ /* 0x000fe4000fffe0ff */
[----:B------:R-:W-:Y:S01]  /*5700*/  UISETP.GE.AND UP0, UPT, UR4, URZ, UPT ;  /* 0x000000ff0400728c */ /* 0x000fe2000bf06270 */
[----:B-1----:R-:W-:Y:S05]  /*5710*/  IADD3 R12, PT, PT, RZ, -R13, RZ ;  /* 0x8000000dff0c7210 */ /* 0x002fea0007ffe0ff */
[----:B------:R-:W-:Y:S02]  /*5720*/  IMAD R3, R12, R9, RZ ;  /* 0x000000090c037224 */ /* 0x000fe400078e02ff */
[----:B------:R-:W-:Y:S03]  /*5730*/  IMAD.MOV.U32 R12, RZ, RZ, RZ ;  /* 0x000000ffff0c7224 */ /* 0x000fe600078e00ff */
[----:B------:R-:W-:Y:S02]  /*5740*/  @!UP0 UIADD3 UR13, UPT, UPT, -UR13, URZ, URZ ;  /* 0x000000ff0d0d8290 */ /* 0x000fe4000fffe1ff */
[----:B------:R-:W-:Y:S01]  /*5750*/  @!UP4 ULOP3.LUT UR13, URZ, UR53, URZ, 0x33, !UPT ;  /* 0x00000035ff0dc292 */ /* 0x000fe2000f8e33ff */
[----:B------:R-:W-:Y:S01]  /*5760*/  IMAD.HI.U32 R13, R13, R3, R12 ;  /* 0x000000030d0d7227 */ /* 0x000fe200078e000c */
[----:B------:R-:W-:Y:S02]  /*5770*/  UISETP.NE.AND UP4, UPT, UR29, URZ, UPT ;  /* 0x000000ff1d00728c */ /* 0x000fe4000bf85270 */
[----:B------:R-:W-:Y:S02]  /*5780*/  ULOP3.LUT UR4, UR13, UR29, URZ, 0x3c, !UPT ;  /* 0x0000001d0d047292 */ /* 0x000fe4000f8e3cff */
[----:B------:R-:W-:Y:S02]  /*5790*/  IMAD.U32 R0, RZ, RZ, UR13 ;  /* 0x0000000dff007e24 */ /* 0x000fe4000f8e00ff */
[----:B------:R-:W-:Y:S02]  /*57a0*/  UISETP.GE.AND UP0, UPT, UR4, URZ, UPT ;  /* 0x000000ff0400728c */ /* 0x000fe4000bf06270 */
[----:B------:R-:W-:Y:S01]  /*57b0*/  UIADD3 UR4, UPT, UPT, -UR12, URZ, URZ ;  /* 0x000000ff0c047290 */ /* 0x000fe2000fffe1ff */
[----:B------:R-:W-:Y:S03]  /*57c0*/  IABS R0, R0 ;  /* 0x0000000000007213 */ /* 0x000fe60000000000 */
[----:B------:R-:W-:Y:S02]  /*57d0*/  UIMAD UR4, UR27, UR4, UR23 ;  /* 0x000000041b0472a4 */ /* 0x000fe4000f8e0217 */
[----:B------:R-:W-:Y:S02]  /*57e0*/  IMAD.HI.U32 R13, R13, R0, RZ ;  /* 0x000000000d0d7227 */ /* 0x000fe400078e00ff */
[----:B------:R-:W-:Y:S02]  /*57f0*/  USHF.L.U32 UR7, UR4, 0x7, URZ ;  /* 0x0000000704077899 */ /* 0x000fe400080006ff */
[----:B------:R-:W-:Y:S01]  /*5800*/  UIADD3 UR4, UPT, UPT, -UR13, URZ, URZ ;  /* 0x000000ff0d047290 */ /* 0x000fe2000fffe1ff */
[----:B------:R-:W-:Y:S03]  /*5810*/  IADD3 R3, PT, PT, -R13, RZ, RZ ;  /* 0x000000ff0d037210 */ /* 0x000fe60007ffe1ff */
[----:B------:R-:W-:Y:S02]  /*5820*/  UIMAD UR12, UR53, UR4, UR12 ;  /* 0x00000004350c72a4 */ /* 0x000fe4000f8e020c */
[C---:B------:R-:W-:Y:S05]  /*5830*/  IMAD R0, R9.reuse, R3, R0 ;  /* 0x0000000309007224 */ /* 0x040fea00078e0200 */
[----:B------:R-:W-:Y:S11]  /*5840*/  ISETP.GT.U32.AND P1, PT, R9, R0, PT ;  /* 0x000000000900720c */ /* 0x000ff60003f24070 */
[----:B------:R-:W-:Y:S02]  /*5850*/  @!UPT UIADD3 URZ, UPT, UPT, URZ, URZ, URZ ;  /* 0x000000fffffff290 */ /* 0x000fe4000fffe0ff */
[----:B------:R-:W-:Y:S02]  /*5860*/  @!P1 IMAD.IADD R0, R0, 0x1, -R9 ;  /* 0x0000000100009824 */ /* 0x000fe400078e0a09 */
[----:B------:R-:W-:Y:S01]  /*5870*/  @!P1 VIADD R13, R13, 0x1 ;  /* 0x000000010d0d9836 */ /* 0x000fe20000000000 */
[----:B------:R-:W-:Y:S02]  /*5880*/  ISETP.NE.U32.AND P1, PT, RZ, UR30, PT ;  /* 0x0000001eff007c0c */ /* 0x000fe4000bf25070 */
[----:B------:R-:W-:Y:S02]  /*5890*/  ISETP.GE.U32.AND P2, PT, R0, R9, PT ;  /* 0x000000090000720c */ /* 0x000fe40003f46070 */
[----:B------:R-:W-:Y:S02]  /*58a0*/  ISETP.NE.AND.EX P1, PT, RZ, UR31, PT, P1 ;  /* 0x0000001fff007c0c */ /* 0x000fe4000bf25310 */
[----:B------:R-:W-:Y:S09]  /*58b0*/  SHF.L.U32 R9, R10, 0x1f, RZ ;  /* 0x0000001f0a097819 */ /* 0x000ff200000006ff */
[----:B------:R-:W-:Y:S04]  /*58c0*/  @P2 IADD3 R13, PT, PT, R13, 0x1, RZ ;  /* 0x000000010d0d2810 */ /* 0x000fe80007ffe0ff */
[----:B------:R-:W-:Y:S11]  /*58d0*/  R2UR UR14, R13 ;  /* 0x000000000d0e72ca */ /* 0x000ff600000e0000 */
[----:B------:R-:W-:Y:S02]  /*58e0*/  @!UPT UIADD3 URZ, UPT, UPT, URZ, URZ, URZ ;  /* 0x000000fffffff290 */ /* 0x000fe4000fffe0ff */
[----:B------:R-:W-:Y:S02]  /*58f0*/  @!UP0 UIADD3 UR14, UPT, UPT, -UR14, URZ, URZ ;  /* 0x000000ff0e0e8290 */ /* 0x000fe4000fffe1ff */
[----:B------:R-:W-:Y:S04]  /*5900*/  @!UP4 ULOP3.LUT UR14, URZ, UR29, URZ, 0x33, !UPT ;  /* 0x0000001dff0ec292 */ /* 0x000fe8000f8e33ff */
[----:B------:R-:W-:Y:S04]  /*5910*/  UIADD3 UR5, UPT, UPT, -UR14, URZ, URZ ;  /* 0x000000ff0e057290 */ /* 0x000fe8000fffe1ff */
[----:B------:R-:W-:Y:S01]  /*5920*/  UIMAD UR13, UR29, UR5, UR13 ;  /* 0x000000051d0d72a4 */ /* 0x000fe2000f8e020d */
[----:B------:R-:W-:Y:S11]  /*5930*/  BRA.U !UP5, `(.L_x_78) ;  /* 0x000000010d387547 */ /* 0x000ff6000b800000 */
[----:B------:R-:W-:Y:S01]  /*5940*/  UISETP.NE.AND UP1, UPT, UR50, URZ, UPT ;  /* 0x000000ff3200728c */ /* 0x000fe2000bf25270 */
[----:B------:R-:W-:Y:S01]  /*5950*/  HFMA2 R0, -RZ, RZ, 0, 5.9604644775390625e-08 ;  /* 0x00000001ff007431 */ /* 0x000fe200000001ff */
[----:B------:R-:W1:Y:S01]  /*5960*/  LDCU.64 UR8, c[0x0][0x358] ;  /* 0x00006b00ff0877ac */ /* 0x000e620008000a00 */
[----:B------:R-:W-:Y:S03]  /*5970*/  IMAD.MOV.U32 R94, RZ, RZ, 0x1 ;  /* 0x00000001ff5e7424 */ /* 0x000fe600078e00ff */
[----:B------:R-:W-:Y:S05]  /*5980*/  PLOP3.LUT P2, PT, PT, PT, UP1, 0x80, 0x8 ;  /* 0x000000000008781c */ /* 0x000fea0003f4f018 */
[----:B------:R-:W2:Y:S01]  /*5990*/  @UP1 LDCU.64 UR4, c[0x0][0x988] ;  /* 0x00013100ff0417ac */ /* 0x000ea20008000a00 */
[----:B------:R-:W-:Y:S07]  /*59a0*/  @UP1 UIMAD UR6, UR51, UR30, URZ ;  /* 0x0000001e330612a4 */ /* 0x000fee000f8e02ff */
[----:B------:R-:W-:Y:S01]  /*59b0*/  @!P2 PRMT R94, R0, 0x7610, R94 ;  /* 0x00007610005ea816 */ /* 0x000fe2000000005e */
[----:B--2---:R-:W-:Y:S06]  /*59c0*/  @UP1 UIMAD.WIDE UR4, UR6, 0x4, UR4 ;  /* 0x00000004060418a5 */ /* 0x004fec000f8e0204 */
[----:B------:R-:W-:Y:S01]  /*59d0*/  IMAD.U32 R12, RZ, RZ, UR4 ;  /* 0x00000004ff0c7e24 */ /* 0x000fe2000f8e00ff */
[----:B------:R-:W-:Y:S04]  /*59e0*/  MOV R13, UR5 ;  /* 0x00000005000d7c02 */ /* 0x000fe80008000f00 */
[----:B------:R-:W2:Y:S01]  /*59f0*/  @!UP1 LDCU UR4, c[0x0][0x980] ;  /* 0x00013000ff0497ac */ /* 0x000ea20008000800 */
[----:B-1---5:R1:W5:Y:S02]  /*5a00*/  @P2 LDG.E R41, desc[UR8][R12.64] ;  /* 0x000000080c292981 */ /* 0x022364000c1e1900 */
[----:B-12---:R-:W-:Y:S07]  /*5a10*/  @!P2 IMAD.U32 R41, RZ, RZ, UR4 ;  /* 0x00000004ff29ae24 */ /* 0x006fee000f8e00ff */
.L_x_78:
[----:B-----5:R-:W-:Y:S01]  /*5a20*/  @!P1 FSETP.EQ.AND P3, PT, R41, RZ, PT ;  /* 0x000000ff2900920b */ /* 0x020fe20003f62000 */
[----:B------:R-:W-:Y:S01]  /*5a30*/  @!UPT UIADD3 URZ, UPT, UPT, URZ, URZ, URZ ;  /* 0x000000fffffff290 */ /* 0x000fe2000fffe0ff */
[----:B------:R-:W-:Y:S11]  /*5a40*/  @!P1 BRA `(.L_x_79) ;  /* 0x0000000000149947 */ /* 0x000ff60003800000 */
[----:B------:R-:W-:Y:S02]  /*5a50*/  LOP3.LUT P1, RZ, R94, 0xff, RZ, 0xc0, !PT ;  /* 0x000000ff5eff7812 */ /* 0x000fe4000782c0ff */
[----:B------:R-:W-:Y:S04]  /*5a60*/  PLOP3.LUT P3, PT, PT, PT, UP1, 0x80, 0x8 ;  /* 0x000000000008781c */ /* 0x000fe80003f6f018 */
[----:B------:R-:W-:Y:S07]  /*5a70*/  PLOP3.LUT P3, PT, P3, PT, PT, 0x8, 0x80 ;  /* 0x000000000080781c */ /* 0x000fee0001f6e170 */
[----:B------:R-:W-:Y:S11]  /*5a80*/  @P1 FSETP.EQ.AND P3, PT, R41, RZ, PT ;  /* 0x000000ff2900120b */ /* 0x000ff60003f62000 */
[----:B------:R-:W-:Y:S02]  /*5a90*/  @!UPT UIADD3 URZ, UPT, UPT, URZ, URZ, URZ ;  /* 0x000000fffffff290 */ /* 0x000fe4000fffe0ff */
.L_x_79:
[----:B------:R-:W1:Y:S01]  /*5aa0*/  SYNCS.PHASECHK.TRANS64.TRYWAIT P1, [UR22+0x120], R9 ;  /* 0x00012009ff0075a7 */ /* 0x000e620008021116 */
[----:B------:R-:W-:Y:S04]  /*5ab0*/  ELECT P2, URZ, PT ;  /* 0x0000000000ff782f */ /* 0x000fe80003840000 */
[----:B------:R-:W-:Y:S01]  /*5ac0*/  PLOP3.LUT P2, PT, P3, P2, PT, 0xf2, 0x2f ;  /* 0x00000000002f781c */ /* 0x000fe20001f45e72 */
[----:B------:R-:W-:Y:S01]  /*5ad0*/  @!UPT UIADD3 URZ, UPT, UPT, URZ, URZ, URZ ;  /* 0x000000fffffff290 */ /* 0x000fe2000fffe0ff */
[----:B-1----:R-:W-:Y:S11]  /*5ae0*/  @!P1 BRA `(.L_x_80) ;  /* 0x0000004000309947 */ /* 0x002ff60003800000 */
.L_x_165:
[----:B------:R-:W-:Y:S01]  /*5af0*/  @!P2 IADD3 R3, P1, PT, R14, 0x680, RZ ;  /* 0x000006800e03a810 */ /* 0x000fe20007f3e0ff */
[----:B------:R-:W-:Y:S01]  /*5b00*/  VOTEU.ALL UP0, P2 ;  /* 0x0000000000ff7886 */ /* 0x000fe20001000000 */
[----:B------:R-:W-:Y:S01]  /*5b10*/  UMOV UR20, 0x0 ;  /* 0x0000000000147882 */ /* 0x000fe20000000000 */
[----:B------:R-:W-:Y:S01]  /*5b20*/  UMOV UR21, 0x10000000 ;  /* 0x1000000000157882 */ /* 0x000fe20000000000 */
[----:B------:R-:W-:Y:S01]  /*5b30*/  @!P2 R2UR UR5, R3 ;  /* 0x000000000305a2ca */ /* 0x000fe200000e0000 */
[----:B-1----:R-:W-:Y:S01]  /*5b40*/  @!P2 IMAD.X R0, RZ, RZ, R15, P1 ;  /* 0x000000ffff00a224 */ /* 0x002fe200008e060f */
[----:B------:R-:W-:Y:S01]  /*5b50*/  @!UP0 UIADD3 UR8, UPT, UPT, UR22, 0x200, URZ ;  /* 0x0000020016088890 */ /* 0x000fe2000fffe0ff */
[----:B------:R-:W-:Y:S01]  /*5b60*/  @P0 SHF.R.U32.HI R4, RZ, 0x10, R5 ;  /* 0x00000010ff040819 */ /* 0x000fe20000011605 */
[----:B------:R-:W-:Y:S02]  /*5b70*/  VOTEU.ALL UP0, P2 ;  /* 0x0000000000ff7886 */ /* 0x000fe40001000000 */
[----:B------:R-:W-:Y:S01]  /*5b80*/  @!P2 R2UR UR4, R0 ;  /* 0x000000000004a2ca */ /* 0x000fe200000e0000 */
[----:B------:R-:W-:Y:S01]  /*5b90*/  @!P2 IMAD.MOV.U32 R0, RZ, RZ, 0x1000 ;  /* 0x00001000ff00a424 */ /* 0x000fe200078e00ff */
[----:B------:R-:W-:Y:S01]  /*5ba0*/  @P0 R2UR UR51, R4 ;  /* 0x00000000043302ca */ /* 0x000fe200000e0000 */
[----:B------:R-:W-:Y:S01]  /*5bb0*/  @!UP0 UMOV UR9, UR36 ;  /* 0x0000002400098c82 */ /* 0x000fe20008000000 */
[----:B------:R-:W-:Y:S03]  /*5bc0*/  @!UP0 UMOV UR10, UR7 ;  /* 0x00000007000a8c82 */ /* 0x000fe60008000000 */
[----:B------:R-:W-:Y:S06]  /*5bd0*/  IMAD.U32 R12, RZ, RZ, UR5 ;  /* 0x00000005ff0c7e24 */ /* 0x000fec000f8e00ff */
[----:B------:R-:W-:Y:S01]  /*5be0*/  IMAD.U32 R13, RZ, RZ, UR4 ;  /* 0x00000004ff0d7e24 */ /* 0x000fe2000f8e00ff */
[----:B------:R-:W-:Y:S04]  /*5bf0*/  @!P2 R2UR UR4, R12 ;  /* 0x000000000c04a2ca */ /* 0x000fe800000e0000 */
[----:B------:R-:W-:Y:S11]  /*5c00*/  @!P2 R2UR UR5, R13 ;  /* 0x000000000d05a2ca */ /* 0x000ff600000e0000 */
[----:B------:R-:W-:Y:S02]  /*5c10*/  @!UPT UIADD3 URZ, UPT, UPT, URZ, URZ, URZ ;  /* 0x000000fffffff290 */ /* 0x000fe4000fffe0ff */
[----:B------:R1:W-:Y:S01]  /*5c20*/  @!UP0 UTMALDG.5D [UR8], [UR4], desc[UR20] ;  /* 0x00001408040085b4 */ /* 0x0003e20008021000 */
[----:B------:R1:W-:Y:S01]  /*5c30*/  @!P2 SYNCS.ARRIVE.TRANS64.RED.A0TR RZ, [UR22+0x110], R0 ;  /* 0x00011000ffffa9a7 */ /* 0x0003e20008300416 */
[----:B------:R-:W-:Y:S01]  /*5c40*/  SYNCS.ARRIVE.TRANS64.RED.A1T0 RZ, [UR49], RZ ;  /* 0x000000ffffff79a7 */ /* 0x000fe20008100431 */
[----:B------:R-:W2:Y:S02]  /*5c50*/  SYNCS.PHASECHK.TRANS64.TRYWAIT P1, [UR22+0x128], R9 ;  /* 0x00012809ff0075a7 */ /* 0x000ea40008021116 */
[----:B-12---:R-:W-:Y:S05]  /*5c60*/  @!P1 BRA `(.L_x_81) ;  /* 0x0000003c00e89947 */ /* 0x006fea0003800000 */
.L_x_167:
[----:B------:R-:W-:Y:S01]  /*5c70*/  @!P2 IADD3 R3, P0, PT, R14, 0x680, RZ ;  /* 0x000006800e03a810 */ /* 0x000fe20007f1e0ff */
[----:B------:R-:W-:Y:S01]  /*5c80*/  VOTEU.ALL UP0, P2 ;  /* 0x0000000000ff7886 */ /* 0x000fe20001000000 */
[----:B------:R-:W-:Y:S01]  /*5c90*/  UMOV UR6, 0x0 ;  /* 0x0000000000067882 */ /* 0x000fe20000000000 */
[----:B------:R-:W-:Y:S01]  /*5ca0*/  LOP3.LUT R10, R10, 0x1, RZ, 0x3c, !PT ;  /* 0x000000010a0a7812 */ /* 0x000fe200078e3cff */
[----:B------:R-:W-:Y:S01]  /*5cb0*/  UIADD3 UR23, UPT, UPT, UR15, UR45, URZ ;  /* 0x0000002d0f177290 */ /* 0x000fe2000fffe0ff */
[----:B-1----:R-:W-:Y:S01]  /*5cc0*/  @!P2 IMAD.X R0, RZ, RZ, R15, P0 ;  /* 0x000000ffff00a224 */ /* 0x002fe200000e060f */
[----:B------:R-:W-:Y:S01]  /*5cd0*/  @!P2 R2UR UR5, R3 ;  /* 0x000000000305a2ca */ /* 0x000fe200000e0000 */
[----:B------:R-:W-:Y:S01]  /*5ce0*/  @!UP0 UIADD3 UR8, UPT, UPT, UR22, 0x1200, URZ ;  /* 0x0000120016088890 */ /* 0x000fe2000fffe0ff */
[----:B------:R-:W-:Y:S01]  /*5cf0*/  LOP3.LUT R8, R8, 0x1, RZ, 0x3c, !PT ;  /* 0x0000000108087812 */ /* 0x000fe200078e3cff */
[----:B------:R-:W-:Y:S01]  /*5d00*/  @!UP0 UIADD3 UR9, UPT, UPT, UR22, 0x118, URZ ;  /* 0x0000011816098890 */ /* 0x000fe2000fffe0ff */
[----:B------:R-:W-:Y:S01]  /*5d10*/  @!P2 R2UR UR4, R0 ;  /* 0x000000000004a2ca */ /* 0x000fe200000e0000 */
[----:B------:R-:W-:Y:S01]  /*5d20*/  @!UP0 UIADD3 UR10, UPT, UPT, UR7, 0x40, URZ ;  /* 0x00000040070a8890 */ /* 0x000fe2000fffe0ff */
[----:B------:R-:W-:Y:S02]  /*5d30*/  VOTEU.ALL UP0, P2 ;  /* 0x0000000000ff7886 */ /* 0x000fe40001000000 */
[----:B------:R-:W-:Y:S01]  /*5d40*/  UMOV UR7, 0x10000000 ;  /* 0x1000000000077882 */ /* 0x000fe20000000000 */
[----:B------:R-:W-:Y:S02]  /*5d50*/  UIADD3 UR28, UPT, UPT, UR16, UR44, URZ ;  /* 0x0000002c101c7290 */ /* 0x000fe4000fffe0ff */
[----:B------:R-:W-:Y:S02]  /*5d60*/  UPLOP3.LUT UP4, UPT, UPT, UPT, UPT, 0x80, 0x8 ;  /* 0x000000000008789c */ /* 0x000fe40003f8f070 */
[----:B------:R-:W-:Y:S04]  /*5d70*/  IMAD.U32 R4, RZ, RZ, UR5 ;  /* 0x00000005ff047e24 */ /* 0x000fe8000f8e00ff */
[----:B------:R-:W-:Y:S01]  /*5d80*/  IMAD.U32 R5, RZ, RZ, UR4 ;  /* 0x00000004ff057e24 */ /* 0x000fe2000f8e00ff */
[----:B------:R-:W-:Y:S04]  /*5d90*/  @!P2 R2UR UR4, R4 ;  /* 0x000000000404a2ca */ /* 0x000fe800000e0000 */
[----:B------:R-:W-:Y:S11]  /*5da0*/  @!P2 R2UR UR5, R5 ;  /* 0x000000000505a2ca */ /* 0x000ff600000e0000 */
[----:B------:R-:W-:Y:S02]  /*5db0*/  @!UPT UIADD3 URZ, UPT, UPT, URZ, URZ, URZ ;  /* 0x000000fffffff290 */ /* 0x000fe4000fffe0ff */
[----:B------:R1:W-:Y:S01]  /*5dc0*/  @!UP0 UTMALDG.5D [UR8], [UR4], desc[UR6] ;  /* 0x00000608040085b4 */ /* 0x0003e20008021000 */
[----:B------:R1:W-:Y:S01]  /*5dd0*/  @!P2 SYNCS.ARRIVE.TRANS64.RED.A0TR RZ, [UR22+0x118], R2 ;  /* 0x00011802ffffa9a7 */ /* 0x0003e20008300416 */
[----:B------:R-:W-:Y:S01]  /*5de0*/  SYNCS.ARRIVE.TRANS64.RED.A1T0 RZ, [UR48], RZ ;  /* 0x000000ffffff79a7 */ /* 0x000fe20008100430 */
[----:B------:R-:W-:Y:S05]  /*5df0*/  BRA.U UP2, `(.L_x_82) ;  /* 0xfffffff102347547 */ /* 0x000fea000b83ffff */
[----:B------:R-:W-:-:S04]  /*5e00*/  SHF.L.U32 R3, R10, 0x1f, RZ ;  /* 0x0000001f0a037819 */ /* 0x000fc800000006ff */
[----:B------:R-:W2:Y:S02]  /*5e10*/  SYNCS.PHASECHK.TRANS64.TRYWAIT P0, [UR22+0x120], R3 ;  /* 0x00012003ff0075a7 */ /* 0x000ea40008001116 */
[----:B--2---:R-:W-:Y:S05]  /*5e20*/  @!P0 BRA `(.L_x_83) ;  /* 0x0000003c00908947 */ /* 0x004fea0003800000 */
.L_x_169:
[----:B--2---:R-:W-:-:S07]  /*5e30*/  MOV R0, UR22 ;  /* 0x0000001600007c02 */ /* 0x004fce0008000f00 */
.L_x_84:
[----:B--2---:R-:W-:-:S04]  /*5e40*/  SHF.L.U32 R3, R10, 0x1f, RZ ;  /* 0x0000001f0a037819 */ /* 0x004fc800000006ff */
[----:B------:R2:W3:Y:S03]  /*5e50*/  SYNCS.PHASECHK.TRANS64.TRYWAIT P0, [R0+URZ+0x128], R3 ;  /* 0x00012803000075a7 */ /* 0x0004e600080011ff */
[----:B---3--:R-:W-:Y:S05]  /*5e60*/  @!P0 NANOSLEEP.SYNCS 0x989680 ;  /* 0x009896800000895d */ /* 0x008fea0003900000 */
[----:B------:R-:W3:Y:S02]  /*5e70*/  @!P0 SYNCS.PHASECHK.TRANS64 P0, [R0+URZ+0x128], R3 ;  /* 0x00012803000085a7 */ /* 0x000ee400080010ff */
[----:B-1-3--:R-:W-:Y:S05]  /*5e80*/  @P0 EXIT ;  /* 0x000000000000094d */ /* 0x00afea0003800000 */
[----:B------:R-:W-:Y:S05]  /*5e90*/  BRA `(.L_x_84) ;  /* 0xfffffffc00e87947 */ /* 0x000fea000383ffff */
.L_x_73:
[----:B------:R-:W-:-:S06]  /*5ea0*/  UISETP.GE.AND UP0, UPT, UR18, 0x4, UPT ;  /* 0x000000041200788c */ /* 0x000fcc000bf06270 */
[----:B------:R-:W-:-:S13]  /*5eb0*/  PLOP3.LUT P0, PT, PT, PT, UP0, 0x80, 0x8 ;  /* 0x000000000008781c */ /* 0x000fda0003f0f008 */
[----:B-1----:R-:W-:Y:S05]  /*5ec0*/  @!P0 EXIT ;  /* 0x000000000000894d */ /* 0x002fea0003800000 */
[----:B------:R-:W1:Y:S08]  /*5ed0*/  S2UR UR4, SR_CgaCtaId ;  /* 0x00000000000479c3 */ /* 0x000e700000008800 */
[----:B------:R-:W-:Y:S01]  /*5ee0*/  BAR.SYNC.DEFER_BLOCKING 0x6, 0xa0 ;  /* 0x0182800000007b1d */ /* 0x000fe20000010000 */
[C---:B------:R-:W-:Y:S01]  /*5ef0*/  IMAD.SHL.U32 R6, R92.reuse, 0x40, RZ ;  /* 0x000000405c067824 */ /* 0x040fe200078e00ff */
[----:B------:R-:W-:Y:S01]  /*5f00*/  USHF.R.S32.HI UR52, URZ, 0x1f, UR5 ;  /* 0x0000001fff347899 */ /* 0x000fe20008011405 */
[C---:B------:R-:W-:Y:S01]  /*5f10*/  IMAD.SHL.U32 R91, R92.reuse, 0x20, RZ ;  /* 0x000000205c5b7824 */ /* 0x040fe200078e00ff */
[C---:B------:R-:W-:Y:S01]  /*5f20*/  SHF.L.U32 R37, R92.reuse, 0x10, RZ ;  /* 0x000000105c257819 */ /* 0x040fe200000006ff */
[----:B------:R-:W-:Y:S01]  /*5f30*/  IMAD.SHL.U32 R5, R92, 0x2, RZ ;  /* 0x000000025c057824 */ /* 0x000fe200078e00ff */
[----:B------:R-:W-:-:S02]  /*5f40*/  UMOV UR49, 0x400 ;  /* 0x0000040000317882 */ /* 0x000fc40000000000 */
[----:B------:R-:W2:Y:S01]  /*5f50*/  LDC.64 R84, c[0x0][0x9b0] ;  /* 0x00026c00ff547b82 */ /* 0x000ea20000000a00 */
[----:B------:R-:W3:Y:S01]  /*5f60*/  LDCU.64 UR6, c[0x0][0x990] ;  /* 0x00013200ff0677ac */ /* 0x000ee20008000a00 */
[----:B------:R-:W-:Y:S01]  /*5f70*/  LOP3.LUT R4, R6, 0x180, RZ, 0xc0, !PT ;  /* 0x0000018006047812 */ /* 0x000fe200078ec0ff */
[----:B------:R-:W-:Y:S01]  /*5f80*/  IMAD.MOV.U32 R36, RZ, RZ, RZ ;  /* 0x000000ffff247224 */ /* 0x000fe200078e00ff */
[----:B------:R-:W-:Y:S01]  /*5f90*/  LOP3.LUT R91, R91, 0xc00, RZ, 0xc0, !PT ;  /* 0x00000c005b5b7812 */ /* 0x000fe200078ec0ff */
[----:B------:R-:W-:Y:S01]  /*5fa0*/  ULEA.HI UR52, UR52, UR5, URZ, 0x7 ;  /* 0x0000000534347291 */ /* 0x000fe2000f8f38ff */
[----:B------:R-:W-:Y:S01]  /*5fb0*/  LOP3.LUT R5, R4, 0x20, R5, 0xf8, !PT ;  /* 0x0000002004057812 */ /* 0x000fe200078ef805 */
[C---:B------:R-:W-:Y:S01]  /*5fc0*/  IMAD.SHL.U32 R4, R92.reuse, 0x8, RZ ;  /* 0x000000085c047824 */ /* 0x040fe200078e00ff */
[----:B------:R-:W4:Y:S01]  /*5fd0*/  LDC.64 R74, c[0x0][0x9a8] ;  /* 0x00026a00ff4a7b82 */ /* 0x000f220000000a00 */
[----:B------:R-:W-:Y:S01]  /*5fe0*/  LOP3.LUT R91, R91, 0x40, R6, 0xf8, !PT ;  /* 0x000000405b5b7812 */ /* 0x000fe200078ef806 */
[----:B------:R-:W-:Y:S01]  /*5ff0*/  IMAD.MOV.U32 R90, RZ, RZ, RZ ;  /* 0x000000ffff5a7224 */ /* 0x000fe200078e00ff */
[----:B------:R-:W-:-:S02]  /*6000*/  LOP3.LUT R93, R92, 0x60, RZ, 0xc0, !PT ;  /* 0x000000605c5d7812 */ /* 0x000fc400078ec0ff */
[----:B------:R-:W-:Y:S02]  /*6010*/  CS2R R88, SRZ ;  /* 0x0000000000587805 */ /* 0x000fe4000001ff00 */
[----:B------:R-:W-:Y:S01]  /*6020*/  LOP3.LUT R92, R92, 0x2, RZ, 0xc0, !PT ;  /* 0x000000025c5c7812 */ /* 0x000fe200078ec0ff */
[----:B------:R-:W-:Y:S01]  /*6030*/  IMAD.MOV.U32 R87, RZ, RZ, RZ ;  /* 0x000000ffff577224 */ /* 0x000fe200078e00ff */
[----:B------:R-:W-:Y:S01]  /*6040*/  LOP3.LUT R4, R5, 0x30, R4, 0x78, !PT ;  /* 0x0000003005047812 */ /* 0x000fe200078e7804 */
[----:B-1----:R-:W-:Y:S01]  /*6050*/  ULEA UR49, UR4, UR49, 0x18 ;  /* 0x0000003104317291 */ /* 0x002fe2000f8ec0ff */
[----:B------:R-:W-:Y:S01]  /*6060*/  LOP3.LUT R91, R91, 0x200, R6, 0xf8, !PT ;  /* 0x000002005b5b7812 */ /* 0x000fe200078ef806 */
[----:B------:R-:W-:Y:S01]  /*6070*/  IMAD.MOV R100, RZ, RZ, -R92 ;  /* 0x000000ffff647224 */ /* 0x000fe200078e0a5c */
[----:B------:R-:W-:Y:S01]  /*6080*/  LOP3.LUT R37, R37, 0x600000, RZ, 0xc0, !PT ;  /* 0x0060000025257812 */ /* 0x000fe200078ec0ff */
[----:B------:R-:W-:Y:S01]  /*6090*/  UIADD3 UR4, UPT, UPT, UR49, 0x2200, URZ ;  /* 0x0000220031047890 */ /* 0x000fe2000fffe0ff */
[----:B---3--:R-:W-:Y:S01]  /*60a0*/  IMAD.U32 R97, RZ, RZ, UR6 ;  /* 0x00000006ff617e24 */ /* 0x008fe2000f8e00ff */
[----:B------:R-:W-:Y:S01]  /*60b0*/  UIADD3 UR5, UPT, UPT, UR49, 0x200, URZ ;  /* 0x0000020031057890 */ /* 0x000fe2000fffe0ff */
[----:B------:R-:W-:Y:S01]  /*60c0*/  IMAD.U32 R96, RZ, RZ, UR7 ;  /* 0x00000007ff607e24 */ /* 0x000fe2000f8e00ff */
[----:B------:R-:W-:Y:S01]  /*60d0*/  LOP3.LUT R91, R91, R4, RZ, 0xfc, !PT ;  /* 0x000000045b5b7212 */ /* 0x000fe200078efcff */
[----:B------:R-:W1:Y:S01]  /*60e0*/  LDS R2, [UR49+0x190] ;  /* 0x00019031ff027984 */ /* 0x000e620008000800 */
[----:B------:R-:W-:Y:S01]  /*60f0*/  IMAD.U32 R101, RZ, RZ, UR4 ;  /* 0x00000004ff657e24 */ /* 0x000fe2000f8e00ff */
[----:B------:R-:W3:Y:S01]  /*6100*/  LDCU UR61, c[0x0][0x370] ;  /* 0x00006e00ff3d77ac */ /* 0x000ee20008000800 */
[----:B------:R-:W-:Y:S01]  /*6110*/  MOV R98, UR5 ;  /* 0x0000000500627c02 */ /* 0x000fe20008000f00 */
[----:B------:R-:W1:Y:S01]  /*6120*/  LDCU UR48, c[0x0][0xc0c] ;  /* 0x00018180ff3077ac */ /* 0x000e620008000800 */
[----:B------:R-:W1:Y:S01]  /*6130*/  LDCU UR38, c[0x0][0xc30] ;  /* 0x00018600ff2677ac */ /* 0x000e620008000800 */
[----:B------:R-:W1:Y:S01]  /*6140*/  LDCU UR63, c[0x0][0x38c] ;  /* 0x00007180ff3f77ac */ /* 0x000e620008000800 */
[----:B------:R-:W1:Y:S01]  /*6150*/  LDCU.64 UR54, c[0x0][0x988] ;  /* 0x00013100ff3677ac */ /* 0x000e620008000a00 */
[----:B------:R-:W1:Y:S01]  /*6160*/  LDCU.64 UR46, c[0x0][0xc28] ;  /* 0x00018500ff2e77ac */ /* 0x000e620008000a00 */
[----:B------:R-:W1:Y:S01]  /*6170*/  LDCU.128 UR56, c[0x0][0xc10] ;  /* 0x00018200ff3877ac */ /* 0x000e620008000c00 */
[----:B------:R-:W1:Y:S01]  /*6180*/  LDCU UR60, c[0x0][0x374] ;  /* 0x00006e80ff3c77ac */ /* 0x000e620008000800 */
[----:B------:R-:W-:Y:S01]  /*6190*/  USHF.R.S32.HI UR52, URZ, 0x7, UR52 ;  /* 0x00000007ff347899 */ /* 0x000fe20008011434 */
[C---:B-1----:R-:W-:Y:S01]  /*61a0*/  VIADD R3, R2.reuse, 0x80 ;  /* 0x0000008002037836 */ /* 0x042fe20000000000 */
[----:B------:R-:W-:-:S04]  /*61b0*/  LOP3.LUT R2, R2, 0xffff, RZ, 0xc0, !PT ;  /* 0x0000ffff02027812 */ /* 0x000fc800078ec0ff */
[----:B------:R-:W-:-:S05]  /*61c0*/  LOP3.LUT R3, R3, 0xffff, RZ, 0xc0, !PT ;  /* 0x0000ffff03037812 */ /* 0x000fca00078ec0ff */
[----:B--234-:R1:W-:Y:S02]  /*61d0*/  STL.64 [R1], R2 ;  /* 0x0000000201007387 */ /* 0x01c3e40000100a00 */
.L_x_111:
[----:B-1----:R-:W-:Y:S04]  /*61e0*/  SHF.L.U32 R3, R89, 0x1f, RZ ;  /* 0x0000001f59037819 */ /* 0x002fe800000006ff */
[----:B------:R-:W1:Y:S02]  /*61f0*/  SYNCS.PHASECHK.TRANS64.TRYWAIT P0, [UR49+0x140], R3 ;  /* 0x00014003ff0075a7 */ /* 0x000e640008001131 */
[----:B-1----:R-:W-:Y:S05]  /*6200*/  @!P0 BRA `(.L_x_85) ;  /* 0x0000003800b08947 */ /* 0x002fea0003800000 */
.L_x_171:
[----:B------:R-:W2:Y:S01]  /*6210*/  LDS.128 R4, [UR49+0x180] ;  /* 0x00018031ff047984 */ /* 0x000ea20008000c00 */
[----:B------:R-:W-:Y:S02]  /*6220*/  UIADD3 UR4, UPT, UPT, UR49, 0x148, URZ ;  /* 0x0000014831047890 */ /* 0x000fe4000fffe0ff */
[----:B------:R-:W-:Y:S02]  /*6230*/  UISETP.GE.AND UP0, UPT, UR39, 0x1, UPT ;  /* 0x000000012700788c */ /* 0x000fe4000bf06270 */
[----:B------:R-:W-:Y:S01]  /*6240*/  UPRMT UR4, URZ, 0x654, UR4 ;  /* 0x00000654ff047896 */ /* 0x000fe20008000004 */
        /* <DEDUP_REMOVED lines=10> */
[----:B------:R-:W-:Y:S01]  /*62f0*/  PLOP3.LUT P0, PT, PT, PT, UP1, 0x80, 0x8 ;  /* 0x000000000008781c */ /* 0x000fe20003f0f018 */
[----:B------:R-:W-:Y:S11]  /*6300*/  UP2UR UR53, UPR, URZ, 0x2 ;  /* 0x00000002ff357883 */ /* 0x000ff60008000000 */
[----:B------:R-:W-:Y:S01]  /*6310*/  @!UPT UIADD3 URZ, UPT, UPT, URZ, URZ, URZ ;  /* 0x000000fffffff290 */ /* 0x000fe2000fffe0ff */
[----:B------:R-:W-:Y:S02]  /*6320*/  @P0 MOV R2, R4 ;  /* 0x0000000400020202 */ /* 0x000fe40000000f00 */
[----:B-1----:R-:W-:Y:S02]  /*6330*/  @P0 LOP3.LUT R0, R5, 0xffff, RZ, 0xc0, !PT ;  /* 0x0000ffff05000812 */ /* 0x002fe400078ec0ff */
[----:B------:R-:W-:Y:S02]  /*6340*/  @P0 R2UR UR6, R2 ;  /* 0x00000000020602ca */ /* 0x000fe400000e0000 */
[----:B------:R-:W-:Y:S01]  /*6350*/  @P0 R2UR UR5, R0 ;  /* 0x00000000000502ca */ /* 0x000fe200000e0000 */
[----:B------:R-:W-:Y:S05]  /*6360*/  IMAD.U32 R0, RZ, RZ, UR52 ;  /* 0x00000034ff007e24 */ /* 0x000fea000f8e00ff */
[----:B------:R-:W-:Y:S05]  /*6370*/  IABS R2, R0 ;  /* 0x0000000000027213 */ /* 0x000fea0000000000 */
[----:B------:R-:W-:Y:S02]  /*6380*/  @UP1 UMOV UR37, UR6 ;  /* 0x0000000600251c82 */ /* 0x000fe40008000000 */
[----:B------:R-:W-:Y:S01]  /*6390*/  @UP1 UMOV UR36, UR5 ;  /* 0x0000000500241c82 */ /* 0x000fe20008000000 */
[----:B------:R-:W-:Y:S05]  /*63a0*/  BRA.U !UP0, `(.L_x_86) ;  /* 0x0000000108cc7547 */ /* 0x000fea000b800000 */
[----:B------:R-:W1:Y:S01]  /*63b0*/  LDCU UR9, c[0x0][0xc20] ;  /* 0x00018400ff0977ac */ /* 0x000e620008000800 */
[----:B------:R-:W-:Y:S02]  /*63c0*/  UIMAD.WIDE.U32 UR4, UR60, UR59, URZ ;  /* 0x0000003b3c0472a5 */ /* 0x000fe4000f8e00ff */
[----:B------:R-:W-:Y:S02]  /*63d0*/  UIMAD.WIDE.U32 UR6, UR61, UR56, URZ ;  /* 0x000000383d0672a5 */ /* 0x000fe4000f8e00ff */
[----:B------:R-:W-:Y:S02]  /*63e0*/  UIMAD.WIDE.U32 UR10, UR36, UR59, URZ ;  /* 0x0000003b240a72a5 */ /* 0x000fe4000f8e00ff */
[----:B------:R-:W-:Y:S02]  /*63f0*/  UISETP.NE.AND UP0, UPT, UR58, 0x1, UPT ;  /* 0x000000013a00788c */ /* 0x000fe4000bf05270 */
[----:B------:R-:W-:Y:S02]  /*6400*/  UISETP.NE.AND UP1, UPT, UR48, 0x1, UPT ;  /* 0x000000013000788c */ /* 0x000fe4000bf25270 */
[----:B------:R-:W-:Y:S02]  /*6410*/  UISETP.NE.AND UP2, UPT, UR39, 0x1, UPT ;  /* 0x000000012700788c */ /* 0x000fe4000bf45270 */
[----:B------:R-:W-:Y:S01]  /*6420*/  UIMAD.WIDE.U32 UR12, UR37, UR56, URZ ;  /* 0x00000038250c72a5 */ /* 0x000fe2000f8e00ff */
[----:B------:R-:W-:Y:S01]  /*6430*/  UMOV UR4, UR5 ;  /* 0x0000000500047c82 */ /* 0x000fe20008000000 */
[----:B------:R-:W-:Y:S01]  /*6440*/  UMOV UR6, UR11 ;  /* 0x0000000b00067c82 */ /* 0x000fe20008000000 */
[----:B-1----:R-:W-:Y:S03]  /*6450*/  USHF.R.U32.HI UR8, URZ, UR9, UR4 ;  /* 0x00000009ff087299 */ /* 0x002fe60008011604 */
[----:B------:R-:W-:Y:S02]  /*6460*/  UMOV UR4, UR7 ;  /* 0x0000000700047c82 */ /* 0x000fe40008000000 */
[----:B------:R-:W-:Y:S02]  /*6470*/  USHF.R.U32.HI UR5, URZ, UR57, UR4 ;  /* 0x00000039ff057299 */ /* 0x000fe40008011604 */
[----:B------:R-:W-:Y:S02]  /*6480*/  USEL UR4, UR60, UR8, !UP0 ;  /* 0x000000083c047287 */ /* 0x000fe4000c000000 */
[----:B------:R-:W-:Y:S02]  /*6490*/  USHF.R.U32.HI UR8, URZ, UR9, UR6 ;  /* 0x00000009ff087299 */ /* 0x000fe40008011606 */
[----:B------:R-:W-:Y:S02]  /*64a0*/  UIMAD.WIDE.U32 UR6, UR4, UR46, URZ ;  /* 0x0000002e040672a5 */ /* 0x000fe4000f8e00ff */
[----:B------:R-:W-:Y:S02]  /*64b0*/  USEL UR9, UR61, UR5, !UP1 ;  /* 0x000000053d097287 */ /* 0x000fe4000c800000 */
[----:B------:R-:W-:Y:S02]  /*64c0*/  USEL UR8, UR36, UR8, !UP0 ;  /* 0x0000000824087287 */ /* 0x000fe4000c000000 */
[----:B------:R-:W-:Y:S01]  /*64d0*/  UIMAD.WIDE.U32 UR10, UR9, UR46, URZ ;  /* 0x0000002e090a72a5 */ /* 0x000fe2000f8e00ff */
[----:B------:R-:W-:Y:S01]  /*64e0*/  UMOV UR6, UR7 ;  /* 0x0000000700067c82 */ /* 0x000fe20008000000 */
[----:B------:R-:W-:Y:S01]  /*64f0*/  UMOV UR5, UR13 ;  /* 0x0000000d00057c82 */ /* 0x000fe20008000000 */
[----:B------:R-:W-:Y:S02]  /*6500*/  @UP2 USHF.R.U32.HI UR4, URZ, UR47, UR6 ;  /* 0x0000002fff042299 */ /* 0x000fe40008011606 */
[----:B------:R-:W-:Y:S02]  /*6510*/  USHF.R.U32.HI UR5, URZ, UR57, UR5 ;  /* 0x00000039ff057299 */ /* 0x000fe40008011605 */
[----:B------:R-:W-:Y:S02]  /*6520*/  UIMAD UR4, UR39, UR4, URZ ;  /* 0x00000004270472a4 */ /* 0x000fe4000f8e02ff */
[----:B------:R-:W-:Y:S02]  /*6530*/  USEL UR5, UR37, UR5, !UP1 ;  /* 0x0000000525057287 */ /* 0x000fe4000c800000 */
[----:B------:R-:W-:Y:S01]  /*6540*/  UISETP.GE.AND UP0, UPT, UR8, UR4, UPT ;  /* 0x000000040800728c */ /* 0x000fe2000bf06270 */
[----:B------:R-:W-:Y:S01]  /*6550*/  UMOV UR6, UR11 ;  /* 0x0000000b00067c82 */ /* 0x000fe20008000000 */
[----:B------:R-:W-:Y:S02]  /*6560*/  UIMAD.WIDE.U32 UR10, UR8, UR46, URZ ;  /* 0x0000002e080a72a5 */ /* 0x000fe4000f8e00ff */
[----:B------:R-:W-:Y:S04]  /*6570*/  @UP2 USHF.R.U32.HI UR9, URZ, UR47, UR6 ;  /* 0x0000002fff092299 */ /* 0x000fe80008011606 */
[----:B------:R-:W-:Y:S01]  /*6580*/  UIMAD UR6, UR39, UR9, URZ ;  /* 0x00000009270672a4 */ /* 0x000fe2000f8e02ff */
[----:B------:R-:W-:Y:S03]  /*6590*/  UMOV UR4, UR11 ;  /* 0x0000000b00047c82 */ /* 0x000fe60008000000 */
[----:B------:R-:W-:Y:S02]  /*65a0*/  UISETP.GE.OR UP0, UPT, UR5, UR6, UP0 ;  /* 0x000000060500728c */ /* 0x000fe40008706670 */
[----:B------:R-:W-:Y:S02]  /*65b0*/  USHF.R.U32.HI UR4, URZ, UR47, UR4 ;  /* 0x0000002fff047299 */ /* 0x000fe40008011604 */
[----:B------:R-:W-:Y:S02]  /*65c0*/  UIMAD.WIDE.U32 UR6, UR5, UR46, URZ ;  /* 0x0000002e050672a5 */ /* 0x000fe4000f8e00ff */
[----:B------:R-:W-:Y:S02]  /*65d0*/  USEL UR11, UR8, UR4, !UP2 ;  /* 0x00000004080b7287 */ /* 0x000fe4000d000000 */
[----:B------:R-:W-:Y:S02]  /*65e0*/  UIADD3 UR6, UPT, UPT, -UR5, URZ, URZ ;  /* 0x000000ff05067290 */ /* 0x000fe4000fffe1ff */
[----:B------:R-:W-:Y:S02]  /*65f0*/  UIADD3 UR10, UPT, UPT, -UR11, URZ, URZ ;  /* 0x000000ff0b0a7290 */ /* 0x000fe4000fffe1ff */
[----:B------:R-:W-:Y:S02]  /*6600*/  UIMAD UR6, UR48, UR6, UR37 ;  /* 0x00000006300672a4 */ /* 0x000fe4000f8e0225 */
[----:B------:R-:W-:Y:S01]  /*6610*/  UIMAD UR10, UR39, UR10, UR8 ;  /* 0x0000000a270a72a4 */ /* 0x000fe2000f8e0208 */
[----:B------:R-:W-:Y:S01]  /*6620*/  @!UP0 UMOV UR4, UR7 ;  /* 0x0000000700048c82 */ /* 0x000fe20008000000 */
[----:B------:R-:W-:Y:S02]  /*6630*/  UIADD3 UR7, UPT, UPT, -UR8, URZ, URZ ;  /* 0x000000ff08077290 */ /* 0x000fe4000fffe1ff */
[----:B------:R-:W-:Y:S04]  /*6640*/  @!UP0 USHF.R.U32.HI UR4, URZ, UR47, UR4 ;  /* 0x0000002fff048299 */ /* 0x000fe80008011604 */
[----:B------:R-:W-:Y:S04]  /*6650*/  @!UP0 USEL UR4, UR5, UR4, !UP2 ;  /* 0x0000000405048287 */ /* 0x000fe8000d000000 */
[----:B------:R-:W-:Y:S02]  /*6660*/  @!UP0 UIMAD UR9, UR9, UR10, UR4 ;  /* 0x0000000a090982a4 */ /* 0x000fe4000f8e0204 */
[----:B------:R-:W-:Y:S02]  /*6670*/  @!UP0 UIADD3 UR10, UPT, UPT, UR11, -UR4, URZ ;  /* 0x800000040b0a8290 */ /* 0x000fe4000fffe0ff */
[----:B------:R-:W-:Y:S02]  /*6680*/  UIMAD UR4, UR58, UR7, UR36 ;  /* 0x000000073a0472a4 */ /* 0x000fe4000f8e0224 */
[----:B------:R-:W-:Y:S03]  /*6690*/  @!UP0 UIMAD UR8, UR10, UR39, UR5 ;  /* 0x000000270a0882a4 */ /* 0x000fe6000f8e0205 */
[----:B------:R-:W-:Y:S02]  /*66a0*/  @!UP0 UMOV UR5, UR9 ;  /* 0x0000000900058c82 */ /* 0x000fe40008000000 */
[----:B------:R-:W-:Y:S02]  /*66b0*/  UIMAD UR37, UR5, UR48, UR6 ;  /* 0x00000030052572a4 */ /* 0x000fe4000f8e0206 */
[----:B------:R-:W-:Y:S11]  /*66c0*/  UIMAD UR36, UR8, UR58, UR4 ;  /* 0x0000003a082472a4 */ /* 0x000ff6000f8e0204 */
[----:B------:R-:W-:Y:S01]  /*66d0*/  @!UPT UIADD3 URZ, UPT, UPT, URZ, URZ, URZ ;  /* 0x000000fffffff290 */ /* 0x000fe2000fffe0ff */
.L_x_86:
[----:B------:R-:W1:Y:S01]  /*66e0*/  LDCU UR16, c[0x0][0x388] ;  /* 0x00007100ff1077ac */ /* 0x000e620008000800 */
[----:B------:R-:W-:Y:S01]  /*66f0*/  R2UR UR6, R2 ;  /* 0x00000000020672ca */ /* 0x000fe200000e0000 */
[----:B------:R-:W-:Y:S01]  /*6700*/  IMAD R2, R36, 0x4, R1 ;  /* 0x0000000424027824 */ /* 0x000fe200078e0201 */
[----:B------:R-:W-:Y:S01]  /*6710*/  IABS R0, R0 ;  /* 0x0000000000007213 */ /* 0x000fe20000000000 */
[----:B------:R-:W-:Y:S01]  /*6720*/  UIADD3 UR11, UPT, UPT, UR49, 0x200, URZ ;  /* 0x00000200310b7890 */ /* 0x000fe2000fffe0ff */
[----:B------:R-:W-:Y:S01]  /*6730*/  @P0 SHF.R.U32.HI R4, RZ, 0x10, R5 ;  /* 0x00000010ff040819 */ /* 0x000fe20000011605 */
[----:B------:R-:W-:Y:S02]  /*6740*/  USHF.L.U32 UR42, UR28, 0x6, URZ ;  /* 0x000000061c2a7899 */ /* 0x000fe400080006ff */
[----:B------:R-:W5:Y:S01]  /*6750*/  LDL R2, [R2] ;  /* 0x0000000002027983 */ /* 0x000f620000100800 */
[----:B------:R-:W-:Y:S01]  /*6760*/  IMAD.MOV R0, RZ, RZ, -R0 ;  /* 0x000000ffff007224 */ /* 0x000fe200078e0a00 */
[----:B------:R-:W-:Y:S04]  /*6770*/  @P0 R2UR UR62, R4 ;  /* 0x00000000043e02ca */ /* 0x000fe800000e0000 */
[----:B------:R-:W2:Y:S10]  /*6780*/  I2F.RP R10, UR6 ;  /* 0x00000006000a7d06 */ /* 0x000eb40008209400 */
[----:B--2---:R-:W2:Y:S01]  /*6790*/  MUFU.RCP R3, R10 ;  /* 0x0000000a00037308 */ /* 0x004ea20000001000 */
[----:B-1----:R-:W-:Y:S02]  /*67a0*/  IMAD.U32 R8, RZ, RZ, UR16 ;  /* 0x00000010ff087e24 */ /* 0x002fe4000f8e00ff */
[----:B--2---:R-:W-:Y:S07]  /*67b0*/  VIADD R9, R3, 0xffffffe ;  /* 0x0ffffffe03097836 */ /* 0x004fee0000000000 */
[----:B------:R-:W1:Y:S02]  /*67c0*/  F2I.FTZ.U32.TRUNC.NTZ R3, R9 ;  /* 0x0000000900037305 */ /* 0x000e64000021f000 */
[----:B-1----:R-:W-:Y:S02]  /*67d0*/  R2UR UR5, R3 ;  /* 0x00000000030572ca */ /* 0x002fe400000e0000 */
[----:B------:R-:W-:Y:S01]  /*67e0*/  IABS R3, R8 ;  /* 0x0000000800037213 */ /* 0x000fe20000000000 */
[----:B------:R-:W-:Y:S03]  /*67f0*/  IMAD.U32 R8, RZ, RZ, UR23 ;  /* 0x00000017ff087e24 */ /* 0x000fe6000f8e00ff */
[----:B------:R-:W-:Y:S02]  /*6800*/  R2UR UR7, R3 ;  /* 0x00000000030772ca */ /* 0x000fe400000e0000 */
[----:B------:R-:W-:Y:S04]  /*6810*/  IABS R8, R8 ;  /* 0x0000000800087213 */ /* 0x000fe80000000000 */
[----:B------:R-:W-:Y:S01]  /*6820*/  R2UR UR9, R8 ;  /* 0x00000000080972ca */ /* 0x000fe200000e0000 */
[----:B------:R-:W-:Y:S04]  /*6830*/  UIADD3 UR4, UPT, UPT, URZ, -UR5, URZ ;  /* 0x80000005ff047290 */ /* 0x000fe8000fffe0ff */
[----:B------:R-:W-:Y:S02]  /*6840*/  UIMAD UR8, UR4, UR6, URZ ;  /* 0x00000006040872a4 */ /* 0x000fe4000f8e02ff */
[----:B------:R-:W1:Y:S01]  /*6850*/  I2F.RP R3, UR7 ;  /* 0x0000000700037d06 */ /* 0x000e620008209400 */
[----:B------:R-:W-:Y:S02]  /*6860*/  UMOV UR4, URZ ;  /* 0x000000ff00047c82 */ /* 0x000fe40008000000 */
[----:B------:R-:W-:Y:S02]  /*6870*/  UIMAD.WIDE.U32 UR4, UR5, UR8, UR4 ;  /* 0x00000008050472a5 */ /* 0x000fe4000f8e0004 */
[----:B------:R-:W-:Y:S05]  /*6880*/  R2UR UR8, R0 ;  /* 0x00000000000872ca */ /* 0x000fea00000e0000 */
[----:B------:R-:W-:Y:S02]  /*6890*/  UMOV UR4, UR5 ;  /* 0x0000000500047c82 */ /* 0x000fe40008000000 */
[----:B------:R-:W-:Y:S01]  /*68a0*/  UIMAD.WIDE.U32 UR4, UR4, UR9, URZ ;  /* 0x00000009040472a5 */ /* 0x000fe2000f8e00ff */
[----:B-1----:R-:W1:Y:S06]  /*68b0*/  MUFU.RCP R3, R3 ;  /* 0x0000000300037308 */ /* 0x002e6c0000001000 */
[----:B------:R-:W-:Y:S02]  /*68c0*/  UMOV UR43, UR5 ;  /* 0x00000005002b7c82 */ /* 0x000fe40008000000 */
[----:B------:R-:W-:Y:S04]  /*68d0*/  UIMAD UR4, UR43, UR8, UR9 ;  /* 0x000000082b0472a4 */ /* 0x000fe8000f8e0209 */
[----:B------:R-:W-:Y:S01]  /*68e0*/  UISETP.GT.U32.AND UP0, UPT, UR6, UR4, UPT ;  /* 0x000000040600728c */ /* 0x000fe2000bf04070 */
[----:B-1----:R-:W-:Y:S10]  /*68f0*/  VIADD R8, R3, 0xffffffe ;  /* 0x0ffffffe03087836 */ /* 0x002ff40000000000 */
[----:B------:R-:W-:Y:S01]  /*6900*/  @!UP0 UIADD3 UR4, UPT, UPT, UR4, -UR6, URZ ;  /* 0x8000000604048290 */ /* 0x000fe2000fffe0ff */
[----:B------:R-:W1:Y:S01]  /*6910*/  F2I.FTZ.U32.TRUNC.NTZ R0, R8 ;  /* 0x0000000800007305 */ /* 0x000e62000021f000 */
[----:B------:R-:W-:Y:S02]  /*6920*/  @!UP0 UIADD3 UR43, UPT, UPT, UR43, 0x1, URZ ;  /* 0x000000012b2b8890 */ /* 0x000fe4000fffe0ff */
[----:B------:R-:W-:Y:S02]  /*6930*/  UISETP.GE.U32.AND UP2, UPT, UR4, UR6, UPT ;  /* 0x000000060400728c */ /* 0x000fe4000bf46070 */
[----:B------:R-:W-:Y:S02]  /*6940*/  ULOP3.LUT UR4, UR23, UR52, URZ, 0x3c, !UPT ;  /* 0x0000003417047292 */ /* 0x000fe4000f8e3cff */
[----:B------:R-:W-:Y:S02]  /*6950*/  UISETP.NE.AND UP0, UPT, UR52, URZ, UPT ;  /* 0x000000ff3400728c */ /* 0x000fe4000bf05270 */
[----:B------:R-:W-:Y:S05]  /*6960*/  UISETP.GE.AND UP1, UPT, UR4, URZ, UPT ;  /* 0x000000ff0400728c */ /* 0x000fea000bf26270 */
[----:B------:R-:W-:Y:S01]  /*6970*/  @UP2 UIADD3 UR43, UPT, UPT, UR43, 0x1, URZ ;  /* 0x000000012b2b2890 */ /* 0x000fe2000fffe0ff */
[----:B-1----:R-:W-:Y:S05]  /*6980*/  R2UR UR5, R0 ;  /* 0x00000000000572ca */ /* 0x002fea00000e0000 */
[----:B------:R-:W-:Y:S02]  /*6990*/  @!UP1 UIADD3 UR43, UPT, UPT, -UR43, URZ, URZ ;  /* 0x000000ff2b2b9290 */ /* 0x000fe4000fffe1ff */
[----:B------:R-:W-:Y:S06]  /*69a0*/  @!UP0 ULOP3.LUT UR43, URZ, UR52, URZ, 0x33, !UPT ;  /* 0x00000034ff2b8292 */ /* 0x000fec000f8e33ff */
[----:B------:R-:W-:Y:S01]  /*69b0*/  UIADD3 UR4, UPT, UPT, URZ, -UR5, URZ ;  /* 0x80000005ff047290 */ /* 0x000fe2000fffe0ff */
[----:B------:R-:W-:Y:S03]  /*69c0*/  IMAD.U32 R0, RZ, RZ, UR43 ;  /* 0x0000002bff007e24 */ /* 0x000fe6000f8e00ff */
[----:B------:R-:W-:Y:S02]  /*69d0*/  UIMAD UR6, UR4, UR7, URZ ;  /* 0x00000007040672a4 */ /* 0x000fe4000f8e02ff */
[----:B------:R-:W-:Y:S01]  /*69e0*/  IABS R0, R0 ;  /* 0x0000000000007213 */ /* 0x000fe20000000000 */
[----:B------:R-:W-:Y:S02]  /*69f0*/  UMOV UR4, URZ ;  /* 0x000000ff00047c82 */ /* 0x000fe40008000000 */
[----:B------:R-:W-:Y:S01]  /*6a00*/  UIMAD.WIDE.U32 UR4, UR5, UR6, UR4 ;  /* 0x00000006050472a5 */ /* 0x000fe2000f8e0004 */
[----:B------:R-:W-:Y:S01]  /*6a10*/  R2UR UR8, R0 ;  /* 0x00000000000872ca */ /* 0x000fe200000e0000 */
[----:B------:R-:W-:Y:S05]  /*6a20*/  IMAD.U32 R0, RZ, RZ, UR63 ;  /* 0x0000003fff007e24 */ /* 0x000fea000f8e00ff */
[----:B------:R-:W-:Y:S01]  /*6a30*/  UMOV UR4, UR5 ;  /* 0x0000000500047c82 */ /* 0x000fe20008000000 */
[----:B------:R-:W-:Y:S04]  /*6a40*/  IABS R9, R0 ;  /* 0x0000000000097213 */ /* 0x000fe80000000000 */
[----:B------:R-:W1:Y:S02]  /*6a50*/  I2F.RP R0, R9 ;  /* 0x0000000900007306 */ /* 0x000e640000209400 */
[----:B------:R-:W-:Y:S07]  /*6a60*/  UIMAD.WIDE.U32 UR4, UR4, UR8, URZ ;  /* 0x00000008040472a5 */ /* 0x000fee000f8e00ff */
[----:B------:R-:W-:Y:S02]  /*6a70*/  UMOV UR44, UR5 ;  /* 0x00000005002c7c82 */ /* 0x000fe40008000000 */
[----:B------:R-:W-:Y:S04]  /*6a80*/  UIADD3 UR4, UPT, UPT, -UR44, URZ, URZ ;  /* 0x000000ff2c047290 */ /* 0x000fe8000fffe1ff */
[----:B------:R-:W-:Y:S01]  /*6a90*/  UIMAD UR4, UR7, UR4, UR8 ;  /* 0x00000004070472a4 */ /* 0x000fe2000f8e0208 */
[----:B-1----:R-:W1:Y:S03]  /*6aa0*/  MUFU.RCP R0, R0 ;  /* 0x0000000000007308 */ /* 0x002e660000001000 */
[----:B------:R-:W-:Y:S11]  /*6ab0*/  UISETP.GT.U32.AND UP0, UPT, UR7, UR4, UPT ;  /* 0x000000040700728c */ /* 0x000ff6000bf04070 */
[----:B------:R-:W-:Y:S02]  /*6ac0*/  @!UP0 UIADD3 UR4, UPT, UPT, UR4, -UR7, URZ ;  /* 0x8000000704048290 */ /* 0x000fe4000fffe0ff */
[----:B------:R-:W-:Y:S01]  /*6ad0*/  @!UP0 UIADD3 UR44, UPT, UPT, UR44, 0x1, URZ ;  /* 0x000000012c2c8890 */ /* 0x000fe2000fffe0ff */
[----:B-1----:R-:W-:Y:S01]  /*6ae0*/  IADD3 R10, PT, PT, R0, 0xffffffe, RZ ;  /* 0x0ffffffe000a7810 */ /* 0x002fe20007ffe0ff */
[----:B------:R-:W-:Y:S02]  /*6af0*/  UISETP.GE.U32.AND UP1, UPT, UR4, UR7, UPT ;  /* 0x000000070400728c */ /* 0x000fe4000bf26070 */
[----:B------:R-:W-:Y:S01]  /*6b00*/  ULOP3.LUT UR4, UR43, UR16, URZ, 0x3c, !UPT ;  /* 0x000000102b047292 */ /* 0x000fe2000f8e3cff */
[----:B------:R-:W1:Y:S03]  /*6b10*/  F2I.FTZ.U32.TRUNC.NTZ R11, R10 ;  /* 0x0000000a000b7305 */ /* 0x000e66000021f000 */
[----:B------:R-:W-:Y:S05]  /*6b20*/  UISETP.GE.AND UP0, UPT, UR4, URZ, UPT ;  /* 0x000000ff0400728c */ /* 0x000fea000bf06270 */
[----:B------:R-:W-:Y:S02]  /*6b30*/  @UP1 UIADD3 UR44, UPT, UPT, UR44, 0x1, URZ ;  /* 0x000000012c2c1890 */ /* 0x000fe4000fffe0ff */
[----:B------:R-:W-:Y:S04]  /*6b40*/  UISETP.NE.AND UP1, UPT, UR16, URZ, UPT ;  /* 0x000000ff1000728c */ /* 0x000fe8000bf25270 */
[----:B------:R-:W-:Y:S01]  /*6b50*/  @!UP0 UIADD3 UR44, UPT, UPT, -UR44, URZ, URZ ;  /* 0x000000ff2c2c8290 */ /* 0x000fe2000fffe1ff */
[--C-:B-1----:R-:W-:Y:S02]  /*6b60*/  IMAD.MOV R8, RZ, RZ, -R11.reuse ;  /* 0x000000ffff087224 */ /* 0x102fe400078e0a0b */
[----:B------:R-:W-:Y:S02]  /*6b70*/  IMAD.MOV.U32 R10, RZ, RZ, RZ ;  /* 0x000000ffff0a7224 */ /* 0x000fe400078e00ff */
[----:B------:R-:W-:Y:S02]  /*6b80*/  IMAD R3, R8, R9, RZ ;  /* 0x0000000908037224 */ /* 0x000fe400078e02ff */
[----:B------:R-:W-:Y:S02]  /*6b90*/  @!UP1 ULOP3.LUT UR44, URZ, UR16, URZ, 0x33, !UPT ;  /* 0x00000010ff2c9292 */ /* 0x000fe4000f8e33ff */
[----:B------:R-:W-:Y:S01]  /*6ba0*/  UISETP.NE.AND UP1, UPT, UR38, 0x1, UPT ;  /* 0x000000012600788c */ /* 0x000fe2000bf25270 */
[----:B------:R-:W-:Y:S04]  /*6bb0*/  IMAD.HI.U32 R11, R11, R3, R10 ;  /* 0x000000030b0b7227 */ /* 0x000fe800078e000a */
[----:B------:R-:W-:Y:S05]  /*6bc0*/  IMAD.U32 R0, RZ, RZ, UR44 ;  /* 0x0000002cff007e24 */ /* 0x000fea000f8e00ff */
[----:B------:R-:W-:Y:S01]  /*6bd0*/  IABS R0, R0 ;  /* 0x0000000000007213 */ /* 0x000fe20000000000 */
[----:B------:R-:W1:Y:S04]  /*6be0*/  @!UP1 LDCU.128 UR12, c[0x0][0xc10] ;  /* 0x00018200ff0c97ac */ /* 0x000e680008000c00 */
[----:B------:R-:W-:Y:S01]  /*6bf0*/  IMAD.HI.U32 R11, R11, R0, RZ ;  /* 0x000000000b0b7227 */ /* 0x000fe200078e00ff */
[----:B------:R-:W2:Y:S03]  /*6c00*/  @!UP1 LDCU UR10, c[0x0][0xc20] ;  /* 0x00018400ff0a97ac */ /* 0x000ea60008000800 */
[----:B------:R-:W-:Y:S01]  /*6c10*/  IMAD.MOV R3, RZ, RZ, -R11 ;  /* 0x000000ffff037224 */ /* 0x000fe200078e0a0b */
[----:B------:R-:W3:Y:S03]  /*6c20*/  @!UP1 LDCU UR5, c[0x0][0xc0c] ;  /* 0x00018180ff0597ac */ /* 0x000ee60008000800 */
[C---:B------:R-:W-:Y:S01]  /*6c30*/  IMAD R0, R9.reuse, R3, R0 ;  /* 0x0000000309007224 */ /* 0x040fe200078e0200 */
[----:B-1----:R-:W-:Y:S04]  /*6c40*/  UIMAD.WIDE.U32 UR6, UR36, UR15, URZ ;  /* 0x0000000f240672a5 */ /* 0x002fe8000f8e00ff */
[----:B------:R-:W-:Y:S01]  /*6c50*/  ISETP.GT.U32.AND P1, PT, R9, R0, PT ;  /* 0x000000000900720c */ /* 0x000fe20003f24070 */
[----:B------:R-:W-:Y:S02]  /*6c60*/  UIMAD.WIDE.U32 UR8, UR37, UR12, URZ ;  /* 0x0000000c250872a5 */ /* 0x000fe4000f8e00ff */
[----:B------:R-:W-:Y:S02]  /*6c70*/  @!UP1 UISETP.NE.AND UP0, UPT, UR14, 0x1, UPT ;  /* 0x000000010e00988c */ /* 0x000fe4000bf05270 */
[----:B------:R-:W-:Y:S01]  /*6c80*/  ULOP3.LUT UR8, UR44, UR63, URZ, 0x3c, !UPT ;  /* 0x0000003f2c087292 */ /* 0x000fe2000f8e3cff */
[----:B------:R-:W-:Y:S02]  /*6c90*/  @!UP1 UMOV UR6, UR7 ;  /* 0x0000000700069c82 */ /* 0x000fe40008000000 */
[----:B------:R-:W-:Y:S01]  /*6ca0*/  @!UP1 UMOV UR4, UR9 ;  /* 0x0000000900049c82 */ /* 0x000fe20008000000 */
[----:B--2---:R-:W-:Y:S02]  /*6cb0*/  @!UP1 USHF.R.U32.HI UR6, URZ, UR10, UR6 ;  /* 0x0000000aff069299 */ /* 0x004fe40008011606 */
[----:B---3--:R-:W-:Y:S02]  /*6cc0*/  @!UP1 UISETP.NE.AND UP2, UPT, UR5, 0x1, UPT ;  /* 0x000000010500988c */ /* 0x008fe4000bf45270 */
[----:B------:R-:W-:Y:S01]  /*6cd0*/  @!UP1 USEL UR6, UR36, UR6, !UP0 ;  /* 0x0000000624069287 */ /* 0x000fe2000c000000 */
[-C--:B------:R-:W-:Y:S01]  /*6ce0*/  @!P1 IADD3 R0, PT, PT, R0, -R9.reuse, RZ ;  /* 0x8000000900009210 */ /* 0x080fe20007ffe0ff */
[----:B------:R-:W-:Y:S01]  /*6cf0*/  UISETP.GE.AND UP0, UPT, UR8, URZ, UPT ;  /* 0x000000ff0800728c */ /* 0x000fe2000bf06270 */
[----:B------:R-:W-:Y:S01]  /*6d00*/  @!P1 VIADD R11, R11, 0x1 ;  /* 0x000000010b0b9836 */ /* 0x000fe20000000000 */
[----:B------:R-:W-:Y:S01]  /*6d10*/  @!UP1 USHF.R.U32.HI UR4, URZ, UR13, UR4 ;  /* 0x0000000dff049299 */ /* 0x000fe20008011604 */
[----:B------:R-:W-:Y:S03]  /*6d20*/  ISETP.GE.U32.AND P2, PT, R0, R9, PT ;  /* 0x000000090000720c */ /* 0x000fe60003f46070 */
[----:B------:R-:W-:Y:S02]  /*6d30*/  @!UP1 USEL UR7, UR37, UR4, !UP2 ;  /* 0x0000000425079287 */ /* 0x000fe4000d000000 */
[----:B------:R-:W-:Y:S02]  /*6d40*/  UISETP.NE.AND UP2, UPT, UR63, URZ, UPT ;  /* 0x000000ff3f00728c */ /* 0x000fe4000bf45270 */
[----:B------:R-:W-:Y:S02]  /*6d50*/  @!UP1 UIADD3 UR4, UPT, UPT, -UR7, UR6, URZ ;  /* 0x0000000607049290 */ /* 0x000fe4000fffe1ff */
[----:B------:R-:W-:Y:S02]  /*6d60*/  @!UP1 UIADD3 UR6, UPT, UPT, UR7, -UR6, URZ ;  /* 0x8000000607069290 */ /* 0x000fe4000fffe0ff */
[----:B------:R-:W-:Y:S02]  /*6d70*/  @!UP1 UIMAD UR37, UR4, UR5, UR37 ;  /* 0x00000005042592a4 */ /* 0x000fe4000f8e0225 */
[----:B------:R-:W-:Y:S01]  /*6d80*/  UIADD3 UR4, UPT, UPT, -UR43, URZ, URZ ;  /* 0x000000ff2b047290 */ /* 0x000fe2000fffe1ff */
[----:B------:R-:W-:Y:S01]  /*6d90*/  @P2 VIADD R11, R11, 0x1 ;  /* 0x000000010b0b2836 */ /* 0x000fe20000000000 */
[----:B------:R-:W-:Y:S02]  /*6da0*/  @!UP1 UIMAD UR36, UR6, UR14, UR36 ;  /* 0x0000000e062492a4 */ /* 0x000fe4000f8e0224 */
[----:B------:R-:W-:Y:S02]  /*6db0*/  UIMAD UR5, UR52, UR4, UR23 ;  /* 0x00000004340572a4 */ /* 0x000fe4000f8e0217 */
[----:B------:R-:W-:Y:S01]  /*6dc0*/  UIADD3 UR4, UPT, UPT, -UR44, URZ, URZ ;  /* 0x000000ff2c047290 */ /* 0x000fe2000fffe1ff */
[----:B------:R-:W-:Y:S01]  /*6dd0*/  R2UR UR45, R11 ;  /* 0x000000000b2d72ca */ /* 0x000fe200000e0000 */
[----:B------:R-:W-:Y:S02]  /*6de0*/  USHF.L.U32 UR50, UR5, 0x7, URZ ;  /* 0x0000000705327899 */ /* 0x000fe400080006ff */
[----:B------:R-:W-:Y:S10]  /*6df0*/  UIMAD UR43, UR16, UR4, UR43 ;  /* 0x00000004102b72a4 */ /* 0x000ff4000f8e022b */
[----:B------:R-:W-:Y:S02]  /*6e00*/  @!UP0 UIADD3 UR45, UPT, UPT, -UR45, URZ, URZ ;  /* 0x000000ff2d2d8290 */ /* 0x000fe4000fffe1ff */
[----:B------:R-:W-:Y:S02]  /*6e10*/  ULOP3.LUT UP0, URZ, UR11, 0x1b0, URZ, 0xc0, !UPT ;  /* 0x000001b00bff7892 */ /* 0x000fe4000f80c0ff */
[----:B------:R-:W-:Y:S04]  /*6e20*/  @!UP2 ULOP3.LUT UR45, URZ, UR63, URZ, 0x33, !UPT ;  /* 0x0000003fff2da292 */ /* 0x000fe8000f8e33ff */
[----:B------:R-:W-:Y:S04]  /*6e30*/  UIADD3 UR6, UPT, UPT, -UR45, URZ, URZ ;  /* 0x000000ff2d067290 */ /* 0x000fe8000fffe1ff */
[----:B------:R-:W-:Y:S01]  /*6e40*/  UIMAD UR44, UR63, UR6, UR44 ;  /* 0x000000063f2c72a4 */ /* 0x000fe2000f8e022c */
[----:B------:R-:W-:Y:S11]  /*6e50*/  BRA.U !UP0, `(.L_x_87) ;  /* 0x0000000108407547 */ /* 0x000ff6000b800000 */
[----:B------:R-:W1:Y:S01]  /*6e60*/  LDCU.64 UR8, c[0x4][0x80] ;  /* 0x01001000ff0877ac */ /* 0x000e620008000a00 */
[----:B------:R-:W-:Y:S01]  /*6e70*/  MOV R15, 0x0 ;  /* 0x00000000000f7802 */ /* 0x000fe20000000f00 */
[----:B------:R-:W-:Y:S02]  /*6e80*/  HFMA2 R12, -RZ, RZ, 0, 5.9604644775390625e-08 ;  /* 0x00000001ff0c7431 */ /* 0x000fe400000001ff */
[----:B------:R-:W-:Y:S02]  /*6e90*/  IMAD.MOV.U32 R8, RZ, RZ, 0x70 ;  /* 0x00000070ff087424 */ /* 0x000fe400078e00ff */
[----:B------:R-:W-:Y:S01]  /*6ea0*/  IMAD.MOV.U32 R13, RZ, RZ, RZ ;  /* 0x000000ffff0d7224 */ /* 0x000fe200078e00ff */
[----:B------:R-:W2:Y:S01]  /*6eb0*/  LDCU.64 UR6, c[0x4][0x88] ;  /* 0x01001100ff0677ac */ /* 0x000ea20008000a00 */
[----:B------:R-:W3:Y:S01]  /*6ec0*/  LDC.64 R14, c[0x4][R15] ;  /* 0x010000000f0e7b82 */ /* 0x000ee20000000a00 */
[----:B------:R-:W4:Y:S01]  /*6ed0*/  LDCU.64 UR4, c[0x4][0x8] ;  /* 0x01000100ff0477ac */ /* 0x000f220008000a00 */
[----:B-1----:R-:W-:Y:S01]  /*6ee0*/  MOV R5, UR9 ;  /* 0x0000000900057c02 */ /* 0x002fe20008000f00 */
[----:B------:R-:W-:Y:S01]  /*6ef0*/  IMAD.U32 R4, RZ, RZ, UR8 ;  /* 0x00000008ff047e24 */ /* 0x000fe2000f8e00ff */
[----:B--2---:R-:W-:Y:S01]  /*6f00*/  MOV R7, UR7 ;  /* 0x0000000700077c02 */ /* 0x004fe20008000f00 */
[----:B------:R-:W-:Y:S01]  /*6f10*/  IMAD.U32 R6, RZ, RZ, UR6 ;  /* 0x00000006ff067e24 */ /* 0x000fe2000f8e00ff */
[----:B----4-:R-:W-:Y:S01]  /*6f20*/  MOV R11, UR5 ;  /* 0x00000005000b7c02 */ /* 0x010fe20008000f00 */
[----:B------:R-:W-:Y:S02]  /*6f30*/  IMAD.U32 R10, RZ, RZ, UR4 ;  /* 0x00000004ff0a7e24 */ /* 0x000fe4000f8e00ff */
[----:B------:R-:W-:Y:S07]  /*6f40*/  LEPC R20, `(.L_x_87) ;  /* 0x000000001014794e */ /* 0x000fee0000000000 */
[----:B---3-5:R-:W-:Y:S05]  /*6f50*/  CALL.ABS.NOINC R14 ;  /* 0x000000000e007343 */ /* 0x028fea0003c00000 */
.L_x_87:
[----:B------:R-:W-:Y:S01]  /*6f60*/  LOP3.LUT P0, RZ, R101, 0x1b0, RZ, 0xc0, !PT ;  /* 0x000001b065ff7812 */ /* 0x000fe2000780c0ff */
[----:B------:R-:W-:Y:S11]  /*6f70*/  BSSY.RECONVERGENT B6, `(.L_x_88) ;  /* 0x0000013000067945 */ /* 0x000ff60003800200 */
[----:B------:R-:W-:Y:S01]  /*6f80*/  @!UPT UIADD3 URZ, UPT, UPT, URZ, URZ, URZ ;  /* 0x000000fffffff290 */ /* 0x000fe2000fffe0ff */
[----:B------:R-:W-:Y:S05]  /*6f90*/  @!P0 BRA `(.L_x_89) ;  /* 0x0000000000408947 */ /* 0x000fea0003800000 */
        /* <DEDUP_REMOVED lines=16> */
.L_x_89:
[----:B------:R-:W-:Y:S05]  /*70a0*/  BSYNC.RECONVERGENT B6 ;  /* 0x0000000000067941 */ /* 0x000fea0003800200 */
.L_x_88:
[----:B------:R-:W-:Y:S02]  /*70b0*/  R2UR UR6, R99 ;  /* 0x00000000630672ca */ /* 0x000fe400000e0000 */
[----:B------:R-:W-:Y:S02]  /*70c0*/  R2UR UR5, R97 ;  /* 0x00000000610572ca */ /* 0x000fe400000e0000 */
[----:B------:R-:W-:Y:S02]  /*70d0*/  R2UR UR4, R96 ;  /* 0x00000000600472ca */ /* 0x000fe400000e0000 */
[----:B------:R-:W-:Y:S02]  /*70e0*/  ISETP.NE.U32.AND P4, PT, R84, RZ, PT ;  /* 0x000000ff5400720c */ /* 0x000fe40003f85070 */
[----:B------:R-:W-:Y:S02]  /*70f0*/  ISETP.NE.U32.AND P2, PT, RZ, UR54, PT ;  /* 0x00000036ff007c0c */ /* 0x000fe4000bf45070 */
[----:B------:R-:W-:Y:S02]  /*7100*/  ISETP.NE.AND.EX P4, PT, R85, RZ, PT, P4 ;  /* 0x000000ff5500720c */ /* 0x000fe40003f85340 */
[----:B------:R-:W-:Y:S01]  /*7110*/  ISETP.NE.AND.EX P2, PT, RZ, UR55, PT, P2 ;  /* 0x00000037ff007c0c */ /* 0x000fe2000bf45320 */
[----:B------:R-:W-:Y:S02]  /*7120*/  UISETP.NE.AND UP2, UPT, UR6, URZ, UPT ;  /* 0x000000ff0600728c */ /* 0x000fe4000bf45270 */
[----:B------:R-:W-:Y:S04]  /*7130*/  UISETP.NE.U32.AND UP0, UPT, UR5, URZ, UPT ;  /* 0x000000ff0500728c */ /* 0x000fe8000bf05070 */
[----:B------:R-:W-:Y:S01]  /*7140*/  UISETP.NE.AND.EX UP1, UPT, UR4, URZ, UPT, UP0 ;  /* 0x000000ff0400728c */ /* 0x000fe2000bf25300 */
[----:B------:R-:W-:Y:S01]  /*7150*/  PLOP3.LUT P1, PT, PT, PT, UP2, 0x80, 0x8 ;  /* 0x000000000008781c */ /* 0x000fe20003f2f028 */
[----:B------:R-:W-:Y:S03]  /*7160*/  UPLOP3.LUT UP0, UPT, UPT, UPT, UPT, 0x40, 0x4 ;  /* 0x000000000004789c */ /* 0x000fe60003f0e870 */
[----:B------:R-:W-:Y:S06]  /*7170*/  @UP2 UPLOP3.LUT UP0, UPT, UPT, UPT, UP1, 0x80, 0x8 ;  /* 0x000000000008289c */ /* 0x000fec0003f0f010 */
[----:B------:R-:W-:Y:S01]  /*7180*/  PLOP3.LUT P0, PT, PT, PT, UP0, 0x80, 0x8 ;  /* 0x000000000008781c */ /* 0x000fe20003f0f008 */
[----:B------:R-:W-:Y:S01]  /*7190*/  @!UPT UIADD3 URZ, UPT, UPT, URZ, URZ, URZ ;  /* 0x000000fffffff290 */ /* 0x000fe2000fffe0ff */
[----:B------:R-:W-:Y:S11]  /*71a0*/  BRA.U !UP1, `(.L_x_90) ;  /* 0x0000000109407547 */ /* 0x000ff6000b800000 */
[----:B------:R-:W-:Y:S01]  /*71b0*/  UISETP.NE.U32.AND UP0, UPT, UR54, URZ, UPT ;  /* 0x000000ff3600728c */ /* 0x000fe2000bf05070 */
[----:B------:R-:W-:Y:S01]  /*71c0*/  R2UR UR6, R97 ;  /* 0x00000000610672ca */ /* 0x000fe200000e0000 */
[----:B------:R-:W1:Y:S01]  /*71d0*/  LDCU.64 UR8, c[0x0][0x358] ;  /* 0x00006b00ff0877ac */ /* 0x000e620008000a00 */
[----:B------:R-:W-:Y:S02]  /*71e0*/  HFMA2 R94, -RZ, RZ, 0, 5.9604644775390625e-08 ;  /* 0x00000001ff5e7431 */ /* 0x000fe400000001ff */
[----:B------:R-:W-:Y:S01]  /*71f0*/  IMAD.MOV.U32 R0, RZ, RZ, 0x1 ;  /* 0x00000001ff007424 */ /* 0x000fe200078e00ff */
[----:B------:R-:W-:Y:S06]  /*7200*/  UISETP.NE.AND.EX UP0, UPT, UR55, URZ, UPT, UP0 ;  /* 0x000000ff3700728c */ /* 0x000fec000bf05300 */
[----:B------:R-:W-:Y:S05]  /*7210*/  PLOP3.LUT P3, PT, PT, PT, UP0, 0x80, 0x8 ;  /* 0x000000000008781c */ /* 0x000fea0003f6f008 */
[----:B------:R-:W2:Y:S01]  /*7220*/  @UP0 LDCU.64 UR4, c[0x0][0x988] ;  /* 0x00013100ff0407ac */ /* 0x000ea20008000a00 */
[----:B------:R-:W-:Y:S07]  /*7230*/  @UP0 UIMAD UR6, UR51, UR6, URZ ;  /* 0x00000006330602a4 */ /* 0x000fee000f8e02ff */
[----:B------:R-:W-:Y:S01]  /*7240*/  @!P3 PRMT R94, R0, 0x7610, R94 ;  /* 0x00007610005eb816 */ /* 0x000fe2000000005e */
[----:B--2---:R-:W-:Y:S06]  /*7250*/  @UP0 UIMAD.WIDE UR4, UR6, 0x4, UR4 ;  /* 0x00000004060408a5 */ /* 0x004fec000f8e0204 */
[----:B------:R-:W-:Y:S02]  /*7260*/  IMAD.U32 R4, RZ, RZ, UR4 ;  /* 0x00000004ff047e24 */ /* 0x000fe4000f8e00ff */
[----:B------:R-:W-:Y:S03]  /*7270*/  IMAD.U32 R5, RZ, RZ, UR5 ;  /* 0x00000005ff057e24 */ /* 0x000fe6000f8e00ff */
[----:B------:R-:W2:Y:S02]  /*7280*/  @!UP0 LDCU UR4, c[0x0][0x980] ;  /* 0x00013000ff0487ac */ /* 0x000ea40008000800 */
[----:B-1---5:R1:W5:Y:S02]  /*7290*/  @P3 LDG.E R41, desc[UR8][R4.64] ;  /* 0x0000000804293981 */ /* 0x022364000c1e1900 */
[----:B-12---:R-:W-:Y:S02]  /*72a0*/  @!P3 MOV R41, UR4 ;  /* 0x000000040029bc02 */ /* 0x006fe40008000f00 */
.L_x_90:
[----:B------:R-:W-:Y:S05]  /*72b0*/  @!P4 BRA `(.L_x_91) ;  /* 0x000000000024c947 */ /* 0x000fea0003800000 */
[----:B------:R-:W-:Y:S01]  /*72c0*/  ISETP.NE.U32.AND P3, PT, R74, RZ, PT ;  /* 0x000000ff4a00720c */ /* 0x000fe20003f65070 */
[----:B------:R-:W1:Y:S03]  /*72d0*/  LDCU.64 UR4, c[0x0][0x358] ;  /* 0x00006b00ff0477ac */ /* 0x000e660008000a00 */
[----:B------:R-:W-:Y:S11]  /*72e0*/  ISETP.NE.AND.EX P3, PT, R75, RZ, PT, P3 ;  /* 0x000000ff4b00720c */ /* 0x000ff60003f65330 */
[----:B------:R-:W-:Y:S02]  /*72f0*/  @!UPT UIADD3 URZ, UPT, UPT, URZ, URZ, URZ ;  /* 0x000000fffffff290 */ /* 0x000fe4000fffe0ff */
[----:B------:R-:W2:Y:S01]  /*7300*/  @P3 LDC.64 R4, c[0x0][0x9a8] ;  /* 0x00026a00ff043b82 */ /* 0x000ea20000000a00 */
[----:B------:R-:W-:Y:S04]  /*7310*/  @P3 IMAD R0, R84, UR51, RZ ;  /* 0x0000003354003c24 */ /* 0x000fe8000f8e02ff */
[----:B--2---:R-:W-:Y:S05]  /*7320*/  @P3 IMAD.WIDE R4, R0, 0x4, R4 ;  /* 0x0000000400043825 */ /* 0x004fea00078e0204 */
[----:B-1---5:R1:W5:Y:S02]  /*7330*/  @P3 LDG.E R38, desc[UR4][R4.64] ;  /* 0x0000000404263981 */ /* 0x022364000c1e1900 */
[----:B-1----:R-:W2:Y:S02]  /*7340*/  @!P3 LDC R38, c[0x0][0x9a0] ;  /* 0x00026800ff26bb82 */ /* 0x002ea40000000800 */
.L_x_91:
[----:B-----5:R-:W-:Y:S01]  /*7350*/  FSETP.NEU.AND P4, PT, R41, RZ, PT ;  /* 0x000000ff2900720b */ /* 0x020fe20003f8d000 */
[----:B------:R-:W-:Y:S01]  /*7360*/  BSSY B1, `(.L_x_92) ;  /* 0x000003c000017945 */ /* 0x000fe20003800000 */
[----:B------:R-:W-:Y:S01]  /*7370*/  SEL R6, RZ, 0xffffffff, P2 ;  /* 0xffffffffff067807 */ /* 0x000fe20001000000 */
[----:B------:R-:W-:Y:S01]  /*7380*/  IMAD.MOV.U32 R108, RZ, RZ, 0x1 ;  /* 0x00000001ff6c7424 */ /* 0x000fe200078e00ff */
[----:B------:R-:W-:Y:S01]  /*7390*/  LOP3.LUT P3, RZ, R94, 0xff, RZ, 0xc0, !PT ;  /* 0x000000ff5eff7812 */ /* 0x000fe2000786c0ff */
[----:B------:R-:W-:Y:S01]  /*73a0*/  IMAD.IADD R39, R37, 0x1, R2 ;  /* 0x0000000125277824 */ /* 0x000fe200078e0202 */
[----:B------:R-:W-:Y:S02]  /*73b0*/  @P1 SEL R3, RZ, 0xffffffff, P4 ;  /* 0xffffffffff031807 */ /* 0x000fe40002000000 */
[----:B------:R-:W-:Y:S02]  /*73c0*/  CS2R R82, SRZ ;  /* 0x0000000000527805 */ /* 0x000fe4000001ff00 */
[----:B------:R-:W-:Y:S02]  /*73d0*/  LEA R0, R88, UR49, 0x3 ;  /* 0x0000003158007c11 */ /* 0x000fe4000f8e18ff */
[----:B------:R-:W-:Y:S02]  /*73e0*/  CS2R R80, SRZ ;  /* 0x0000000000507805 */ /* 0x000fe4000001ff00 */
[----:B------:R-:W-:Y:S02]  /*73f0*/  @P0 SEL R3, R6, R3, !P3 ;  /* 0x0000000306030207 */ /* 0x000fe40005800000 */
[----:B------:R-:W-:Y:S02]  /*7400*/  CS2R R78, SRZ ;  /* 0x00000000004e7805 */ /* 0x000fe4000001ff00 */
[----:B------:R-:W-:Y:S02]  /*7410*/  LEA R103, R36, UR49, 0x3 ;  /* 0x0000003124677c11 */ /* 0x000fe4000f8e18ff */
[----:B------:R-:W-:Y:S02]  /*7420*/  CS2R R76, SRZ ;  /* 0x00000000004c7805 */ /* 0x000fe4000001ff00 */
[----:B------:R-:W-:Y:S02]  /*7430*/  @P1 LOP3.LUT R3, R3, 0x1, RZ, 0xc0, !PT ;  /* 0x0000000103031812 */ /* 0x000fe400078ec0ff */
[----:B------:R-:W-:Y:S02]  /*7440*/  SHF.L.U32 R4, R90, 0x1f, RZ ;  /* 0x0000001f5a047819 */ /* 0x000fe400000006ff */
[----:B------:R-:W-:Y:S02]  /*7450*/  ISETP.NE.U32.OR P6, PT, R3, 0x1, !P1 ;  /* 0x000000010300780c */ /* 0x000fe40004fc5470 */
[----:B------:R-:W-:Y:S02]  /*7460*/  PLOP3.LUT P2, PT, PT, PT, UP1, 0x80, 0x8 ;  /* 0x000000000008781c */ /* 0x000fe40003f4f018 */
[----:B------:R-:W-:Y:S02]  /*7470*/  SEL R3, RZ, 0xffffffff, P4 ;  /* 0xffffffffff037807 */ /* 0x000fe40002000000 */
[----:B------:R-:W-:Y:S07]  /*7480*/  P2R R102, PR, RZ, 0x40 ;  /* 0x00000040ff667803 */ /* 0x000fee0000000000 */
[----:B------:R-:W-:Y:S02]  /*7490*/  @P6 SHF.L.U32 R5, R87, 0x1f, RZ ;  /* 0x0000001f57056819 */ /* 0x000fe400000006ff */
[----:B------:R-:W-:Y:S02]  /*74a0*/  @P2 SEL R3, R6, R3, !P3 ;  /* 0x0000000306032207 */ /* 0x000fe40005800000 */
[----:B------:R-:W1:Y:S02]  /*74b0*/  @P6 SYNCS.PHASECHK.TRANS64.TRYWAIT P1, [R0+URZ+0x110], R5 ;  /* 0x00011005000065a7 */ /* 0x000e6400080211ff */
[----:B------:R-:W-:Y:S04]  /*74c0*/  LOP3.LUT R3, R3, 0x1, RZ, 0xc0, !PT ;  /* 0x0000000103037812 */ /* 0x000fe800078ec0ff */
[----:B------:R-:W-:Y:S04]  /*74d0*/  ISETP.NE.U32.AND P5, PT, R3, 0x1, PT ;  /* 0x000000010300780c */ /* 0x000fe80003fa5070 */
[----:B------:R-:W-:Y:S01]  /*74e0*/  P2R R109, PR, RZ, 0x20 ;  /* 0x00000020ff6d7803 */ /* 0x000fe20000000000 */
[----:B------:R3:W4:Y:S01]  /*74f0*/  SYNCS.PHASECHK.TRANS64.TRYWAIT P0, [R103+URZ+0x150], R4 ;  /* 0x00015004670075a7 */ /* 0x00072200080011ff */
[----:B-1----:R-:W-:Y:S01]  /*7500*/  @P6 SEL R108, RZ, 0x1, !P1 ;  /* 0x00000001ff6c6807 */ /* 0x002fe20004800000 */
[----:B---3--:R-:W-:Y:S06]  /*7510*/  @!P6 BRA `(.L_x_93) ;  /* 0x000000000080e947 */ /* 0x008fec0003800000 */
[----:B------:R-:W-:Y:S01]  /*7520*/  @P5 IMAD R6, R88, 0x1000, R91 ;  /* 0x0000100058065824 */ /* 0x000fe200078e025b */
[----:B------:R-:W1:Y:S01]  /*7530*/  S2R R2, SR_CgaCtaId ;  /* 0x0000000000027919 */ /* 0x000e620000008800 */
[----:B------:R-:W-:Y:S01]  /*7540*/  ISETP.NE.AND P1, PT, R108, RZ, PT ;  /* 0x000000ff6c00720c */ /* 0x000fe20003f25270 */
[----:B------:R-:W-:Y:S01]  /*7550*/  BSSY B0, `(.L_x_94) ;  /* 0x000000b000007945 */ /* 0x000fe20003800000 */
[----:B------:R-:W-:Y:S01]  /*7560*/  @P5 VIADD R5, R6, UR49 ;  /* 0x0000003106055c36 */ /* 0x000fe20008000000 */
[----:B------:R-:W-:Y:S02]  /*7570*/  CS2R R78, SRZ ;  /* 0x00000000004e7805 */ /* 0x000fe4000001ff00 */
[----:B------:R-:W-:Y:S02]  /*7580*/  CS2R R76, SRZ ;  /* 0x00000000004c7805 */ /* 0x000fe4000001ff00 */
[----:B------:R-:W-:Y:S01]  /*7590*/  CS2R R82, SRZ ;  /* 0x0000000000527805 */ /* 0x000fe2000001ff00 */
[----:B------:R-:W-:Y:S01]  /*75a0*/  @P5 IMAD R5, R92, -0x10, R5 ;  /* 0xfffffff05c055824 */ /* 0x000fe200078e0205 */
[----:B------:R-:W-:Y:S04]  /*75b0*/  CS2R R80, SRZ ;  /* 0x0000000000507805 */ /* 0x000fe8000001ff00 */
[----:B------:R-:W-:Y:S05]  /*75c0*/  @P1 BRA `(.L_x_95) ;  /* 0x00000000000c1947 */ /* 0x000fea0003800000 */
[----:B------:R-:W-:Y:S04]  /*75d0*/  SHF.L.U32 R3, R87, 0x1f, RZ ;  /* 0x0000001f57037819 */ /* 0x000fe800000006ff */
[----:B------:R-:W3:Y:S02]  /*75e0*/  SYNCS.PHASECHK.TRANS64.TRYWAIT P1, [R0+URZ+0x110], R3 ;  /* 0x00011003000075a7 */ /* 0x000ee400080211ff */
[----:B---3--:R-:W-:Y:S05]  /*75f0*/  @!P1 BRA `(.L_x_96) ;  /* 0x0000002400cc9947 */ /* 0x008fea0003800000 */
.L_x_95:
[----:B------:R-:W-:Y:S05]  /*7600*/  BSYNC B0 ;  /* 0x0000000000007941 */ /* 0x000fea0003800000 */
.L_x_94:
[----:B------:R-:W-:Y:S01]  /*7610*/  ISETP.NE.AND P1, PT, R109, RZ, PT ;  /* 0x000000ff6d00720c */ /* 0x000fe20003f25270 */
[----:B---3--:R-:W-:Y:S02]  /*7620*/  VIADD R3, R0, 0x120 ;  /* 0x0000012000037836 */ /* 0x008fe40000000000 */
[----:B------:R-:W-:Y:S03]  /*7630*/  VIADD R88, R88, 0x1 ;  /* 0x0000000158587836 */ /* 0x000fe60000000000 */
[----:B-1----:R-:W-:Y:S07]  /*7640*/  PRMT R2, R2, 0x654, R3 ;  /* 0x0000065402027816 */ /* 0x002fee0000000003 */
[----:B------:R1:W3:Y:S04]  /*7650*/  @P1 LDS.128 R76, [R6+UR49+0x200] ;  /* 0x00020031064c1984 */ /* 0x0002e80008000c00 */
[----:B------:R1:W1:Y:S01]  /*7660*/  @P1 LDS.128 R80, [R5+0x210] ;  /* 0x0002100005501984 */ /* 0x0002620000000c00 */
[C---:B------:R-:W-:Y:S01]  /*7670*/  ISETP.NE.AND P1, PT, R88.reuse, 0x2, PT ;  /* 0x000000025800780c */ /* 0x040fe20003f25270 */
[----:B------:R-:W-:Y:S01]  /*7680*/  @!PT LDS RZ, [RZ] ;  /* 0x00000000fffff984 */ /* 0x000fe20000000800 */
[----:B------:R-:W-:Y:S01]  /*7690*/  @!PT LDS RZ, [RZ] ;  /* 0x00000000fffff984 */ /* 0x000fe20000000800 */
[----:B------:R-:W-:Y:S01]  /*76a0*/  @!PT LDS RZ, [RZ] ;  /* 0x00000000fffff984 */ /* 0x000fe20000000800 */
[----:B------:R-:W-:Y:S01]  /*76b0*/  @!PT LDS RZ, [RZ] ;  /* 0x00000000fffff984 */ /* 0x000fe20000000800 */
[----:B------:R5:W-:Y:S06]  /*76c0*/  MEMBAR.ALL.CTA ;  /* 0x0000000000007992 */ /* 0x000bec0000008000 */
[----:B-----5:R-:W5:Y:S01]  /*76d0*/  FENCE.VIEW.ASYNC.S ;  /* 0x00000000000073c6 */ /* 0x020f620000000000 */
[----:B------:R-:W-:Y:S02]  /*76e0*/  SEL R0, RZ, 0x1, P1 ;  /* 0x00000001ff007807 */ /* 0x000fe40000800000 */
[----:B------:R-:W-:Y:S02]  /*76f0*/  SEL R88, R88, RZ, P1 ;  /* 0x000000ff58587207 */ /* 0x000fe40000800000 */
[----:B------:R-:W-:Y:S01]  /*7700*/  LOP3.LUT R87, R87, R0, RZ, 0x3c, !PT ;  /* 0x0000000057577212 */ /* 0x000fe200078e3cff */
[----:B-----5:R1:W-:Y:S06]  /*7710*/  SYNCS.ARRIVE.TRANS64.RED.A1T0 RZ, [R2+URZ], RZ ;  /* 0x000000ff02ff79a7 */ /* 0x0203ec00081004ff */
.L_x_93:
[----:B------:R-:W-:Y:S05]  /*7720*/  BSYNC B1 ;  /* 0x0000000000017941 */ /* 0x000fea0003800000 */
.L_x_92:
[----:B------:R-:W-:Y:S04]  /*7730*/  SHF.R.U32.HI R0, RZ, 0x15, R39 ;  /* 0x00000015ff007819 */ /* 0x000fe80000011627 */
[----:B------:R-:W-:Y:S01]  /*7740*/  LOP3.LUT P1, RZ, R0, 0x3, R95, 0x48, !PT ;  /* 0x0000000300ff7812 */ /* 0x000fe2000782485f */
[----:B------:R-:W-:Y:S01]  /*7750*/  @!UPT UIADD3 URZ, UPT, UPT, URZ, URZ, URZ ;  /* 0x000000fffffff290 */ /* 0x000fe2000fffe0ff */
[----:B----4-:R-:W-:Y:S11]  /*7760*/  @P0 BRA `(.L_x_97) ;  /* 0x0000000000080947 */ /* 0x010ff60003800000 */
[----:B------:R-:W4:Y:S02]  /*7770*/  SYNCS.PHASECHK.TRANS64.TRYWAIT P0, [R103+URZ+0x150], R4 ;  /* 0x00015004670075a7 */ /* 0x000f2400080011ff */
[----:B----4-:R-:W-:Y:S05]  /*7780*/  @!P0 BRA `(.L_x_98) ;  /* 0x00000024007c8947 */ /* 0x010fea0003800000 */
.L_x_97:
[----:B------:R-:W-:Y:S04]  /*7790*/  BSSY.RECONVERGENT B6, `(.L_x_99) ;  /* 0x0000012000067945 */ /* 0x000fe80003800200 */
[----:B------:R-:W-:Y:S05]  /*77a0*/  @!P1 BRA `(.L_x_100) ;  /* 0x0000000000409947 */ /* 0x000fea0003800000 */
[----:B------:R-:W5:Y:S01]  /*77b0*/  LDCU.64 UR8, c[0x4][0x70] ;  /* 0x01000e00ff0877ac */ /* 0x000f620008000a00 */
[----:B------:R-:W-:Y:S01]  /*77c0*/  MOV R3, 0x0 ;  /* 0x0000000000037802 */ /* 0x000fe20000000f00 */
[----:B------:R-:W-:Y:S02]  /*77d0*/  HFMA2 R12, -RZ, RZ, 0, 5.9604644775390625e-08 ;  /* 0x00000001ff0c7431 */ /* 0x000fe400000001ff */
[----:B------:R-:W-:Y:S02]  /*77e0*/  IMAD.MOV.U32 R8, RZ, RZ, 0x192 ;  /* 0x00000192ff087424 */ /* 0x000fe400078e00ff */
[----:B------:R-:W-:Y:S01]  /*77f0*/  IMAD.MOV.U32 R13, RZ, RZ, RZ ;  /* 0x000000ffff0d7224 */ /* 0x000fe200078e00ff */
[----:B------:R-:W2:Y:S01]  /*7800*/  LDCU.64 UR6, c[0x4][0x78] ;  /* 0x01000f00ff0677ac */ /* 0x000ea20008000a00 */
[----:B-1----:R-:W1:Y:S01]  /*7810*/  LDC.64 R2, c[0x4][R3] ;  /* 0x0100000003027b82 */ /* 0x002e620000000a00 */
[----:B------:R-:W3:Y:S01]  /*7820*/  LDCU.64 UR4, c[0x4][0x10] ;  /* 0x01000200ff0477ac */ /* 0x000ee20008000a00 */
[----:B-----5:R-:W-:Y:S01]  /*7830*/  MOV R5, UR9 ;  /* 0x0000000900057c02 */ /* 0x020fe20008000f00 */
[----:B----4-:R-:W-:Y:S01]  /*7840*/  IMAD.U32 R4, RZ, RZ, UR8 ;  /* 0x00000008ff047e24 */ /* 0x010fe2000f8e00ff */
[----:B--2---:R-:W-:Y:S01]  /*7850*/  MOV R7, UR7 ;  /* 0x0000000700077c02 */ /* 0x004fe20008000f00 */
[----:B------:R-:W-:Y:S01]  /*7860*/  IMAD.U32 R6, RZ, RZ, UR6 ;  /* 0x00000006ff067e24 */ /* 0x000fe2000f8e00ff */
[----:B---3--:R-:W-:Y:S01]  /*7870*/  MOV R11, UR5 ;  /* 0x00000005000b7c02 */ /* 0x008fe20008000f00 */
[----:B------:R-:W-:Y:S02]  /*7880*/  IMAD.U32 R10, RZ, RZ, UR4 ;  /* 0x00000004ff0a7e24 */ /* 0x000fe4000f8e00ff */
[----:B------:R-:W-:Y:S07]  /*7890*/  LEPC R20, `(.L_x_100) ;  /* 0x000000001014794e */ /* 0x000fee0000000000 */
[----:B-1----:R-:W-:Y:S05]  /*78a0*/  CALL.ABS.NOINC R2 ;  /* 0x0000000002007343 */ /* 0x002fea0003c00000 */
.L_x_100:
[----:B------:R-:W-:Y:S05]  /*78b0*/  BSYNC.RECONVERGENT B6 ;  /* 0x0000000000067941 */ /* 0x000fea0003800200 */
.L_x_99:
[-C--:B---3--:R-:W-:Y:S01]  /*78c0*/  F2FP.F16.E4M3.UNPACK_B R42, R76.reuse ;  /* 0x0000004cff2a723e */ /* 0x088fe200020006ff */
[----:B------:R-:W-:Y:S05]  /*78d0*/  WARPSYNC.ALL ;  /* 0x0000000000007948 */ /* 0x000fea0003800000 */
[----:B------:R-:W-:Y:S01]  /*78e0*/  R2UR UR4, R39 ;  /* 0x00000000270472ca */ /* 0x000fe200000e0000 */
[--C-:B------:R-:W-:Y:S01]  /*78f0*/  HADD2.F32 R40, -RZ, R42.reuse.H0_H0 ;  /* 0x2000002aff287230 */ /* 0x100fe20000004100 */
[----:B------:R-:W-:Y:S01]  /*7900*/  F2FP.F16.E4M3.UNPACK_B R44, R76.H1 ;  /* 0x0000004cff2c723e */ /* 0x000fe200030006ff */
[----:B------:R-:W-:Y:S01]  /*7910*/  HADD2.F32 R43, -RZ, R42.H1_H1 ;  /* 0x3000002aff2b7230 */ /* 0x000fe20000004100 */
[-C--:B------:R-:W-:Y:S01]  /*7920*/  F2FP.F16.E4M3.UNPACK_B R46, R77.reuse ;  /* 0x0000004dff2e723e */ /* 0x080fe200020006ff */
[----:B------:R-:W-:Y:S01]  /*7930*/  BSSY.RECONVERGENT B0, `(.L_x_101) ;  /* 0x0000099000007945 */ /* 0x000fe20003800200 */
[----:B------:R-:W-:Y:S01]  /*7940*/  F2FP.F16.E4M3.UNPACK_B R48, R77.H1 ;  /* 0x0000004dff30723e */ /* 0x000fe200030006ff */
[--C-:B------:R-:W-:Y:S01]  /*7950*/  HADD2.F32 R42, -RZ, R44.reuse.H0_H0 ;  /* 0x2000002cff2a7230 */ /* 0x100fe20000004100 */
[-C--:B------:R-:W-:Y:S01]  /*7960*/  F2FP.F16.E4M3.UNPACK_B R50, R78.reuse ;  /* 0x0000004eff32723e */ /* 0x080fe200020006ff */
[----:B------:R-:W-:Y:S01]  /*7970*/  HADD2.F32 R44, -RZ, R44.H1_H1 ;  /* 0x3000002cff2c7230 */ /* 0x000fe20000004100 */
[----:B------:R-:W-:Y:S01]  /*7980*/  F2FP.F16.E4M3.UNPACK_B R52, R78.H1 ;  /* 0x0000004eff34723e */ /* 0x000fe200030006ff */
[--C-:B------:R-:W-:Y:S01]  /*7990*/  HADD2.F32 R45, -RZ, R46.reuse.H0_H0 ;  /* 0x2000002eff2d7230 */ /* 0x100fe20000004100 */
[----:B------:R-:W-:Y:S01]  /*79a0*/  F2FP.F16.E4M3.UNPACK_B R54, R79 ;  /* 0x0000004fff36723e */ /* 0x000fe200020006ff */
[----:B-1--4-:R-:W-:Y:S01]  /*79b0*/  LDTM.16dp32bit_t0_t15.x32 R4, tmem[UR4] ;  /* 0x00000004000479ee */ /* 0x012fe20008a80000 */
[----:B------:R-:W2:Y:S01]  /*79c0*/  LDTM.16dp32bit_t16_t31.x32 R4, tmem[UR4+0x20] ;  /* 0x00002004000479ee */ /* 0x000ea20008aa0000 */
[----:B------:R-:W-:Y:S01]  /*79d0*/  IADD3 R111, PT, PT, R91, UR49, RZ ;  /* 0x000000315b6f7c10 */ /* 0x000fe2000fffe0ff */
[----:B------:R-:W-:Y:S01]  /*79e0*/  HADD2.F32 R46, -RZ, R46.H1_H1 ;  /* 0x3000002eff2e7230 */ /* 0x000fe20000004100 */
[----:B------:R-:W-:Y:S01]  /*79f0*/  SHF.L.U32 R110, R100, 0x4, RZ ;  /* 0x00000004646e7819 */ /* 0x000fe200000006ff */
[--C-:B------:R-:W-:Y:S01]  /*7a00*/  HADD2.F32 R49, -RZ, R50.reuse.H0_H0 ;  /* 0x20000032ff317230 */ /* 0x100fe20000004100 */
[----:B------:R-:W-:Y:S01]  /*7a10*/  ISETP.NE.AND P6, PT, R102, RZ, PT ;  /* 0x000000ff6600720c */ /* 0x000fe20003fc5270 */
[----:B------:R-:W-:Y:S01]  /*7a20*/  HADD2.F32 R50, -RZ, R50.H1_H1 ;  /* 0x30000032ff327230 */ /* 0x000fe20000004100 */
[----:B------:R-:W-:Y:S01]  /*7a30*/  F2FP.F16.E4M3.UNPACK_B R58, R80 ;  /* 0x00000050ff3a723e */ /* 0x000fe200020006ff */
[--C-:B------:R-:W-:Y:S01]  /*7a40*/  HADD2.F32 R53, -RZ, R54.reuse.H0_H0 ;  /* 0x20000036ff357230 */ /* 0x100fe20000004100 */
[----:B------:R-:W-:Y:S01]  /*7a50*/  F2FP.F16.E4M3.UNPACK_B R62, R81 ;  /* 0x00000051ff3e723e */ /* 0x000fe200020006ff */
[----:B------:R-:W-:Y:S01]  /*7a60*/  HADD2.F32 R54, -RZ, R54.H1_H1 ;  /* 0x30000036ff367230 */ /* 0x000fe20000004100 */
[----:B------:R-:W-:Y:S01]  /*7a70*/  F2FP.F16.E4M3.UNPACK_B R66, R82 ;  /* 0x00000052ff42723e */ /* 0x000fe200020006ff */
[--C-:B------:R-:W-:Y:S01]  /*7a80*/  HADD2.F32 R57, -RZ, R58.reuse.H0_H0 ;  /* 0x2000003aff397230 */ /* 0x100fe20000004100 */
[----:B------:R-:W-:Y:S01]  /*7a90*/  F2FP.F16.E4M3.UNPACK_B R70, R83 ;  /* 0x00000053ff46723e */ /* 0x000fe200020006ff */
[----:B------:R-:W-:Y:S01]  /*7aa0*/  HADD2.F32 R58, -RZ, R58.H1_H1 ;  /* 0x3000003aff3a7230 */ /* 0x000fe20000004100 */
[----:B------:R-:W-:Y:S01]  /*7ab0*/  F2FP.F16.E4M3.UNPACK_B R56, R79.H1 ;  /* 0x0000004fff38723e */ /* 0x000fe200030006ff */
[--C-:B------:R-:W-:Y:S01]  /*7ac0*/  HADD2.F32 R61, -RZ, R62.reuse.H0_H0 ;  /* 0x2000003eff3d7230 */ /* 0x100fe20000004100 */
[----:B------:R-:W-:Y:S01]  /*7ad0*/  F2FP.F16.E4M3.UNPACK_B R60, R80.H1 ;  /* 0x00000050ff3c723e */ /* 0x000fe200030006ff */
[----:B------:R-:W-:Y:S01]  /*7ae0*/  HADD2.F32 R62, -RZ, R62.H1_H1 ;  /* 0x3000003eff3e7230 */ /* 0x000fe20000004100 */
[----:B------:R-:W-:Y:S01]  /*7af0*/  F2FP.F16.E4M3.UNPACK_B R64, R81.H1 ;  /* 0x00000051ff40723e */ /* 0x000fe200030006ff */
[--C-:B------:R-:W-:Y:S01]  /*7b00*/  HADD2.F32 R65, -RZ, R66.reuse.H0_H0 ;  /* 0x20000042ff417230 */ /* 0x100fe20000004100 */
[----:B------:R-:W-:Y:S01]  /*7b10*/  F2FP.F16.E4M3.UNPACK_B R68, R82.H1 ;  /* 0x00000052ff44723e */ /* 0x000fe200030006ff */
[----:B------:R-:W-:Y:S01]  /*7b20*/  HADD2.F32 R66, -RZ, R66.H1_H1 ;  /* 0x30000042ff427230 */ /* 0x000fe20000004100 */
[----:B------:R-:W-:Y:S01]  /*7b30*/  F2FP.F16.E4M3.UNPACK_B R72, R83.H1 ;  /* 0x00000053ff48723e */ /* 0x000fe200030006ff */
[C---:B--2---:R-:W-:Y:S01]  /*7b40*/  FMUL R0, R38.reuse, R4 ;  /* 0x0000000426007220 */ /* 0x044fe20000400000 */
[C---:B------:R-:W-:Y:S01]  /*7b50*/  FMUL R2, R38.reuse, R5 ;  /* 0x0000000526027220 */ /* 0x040fe20000400000 */
[C---:B------:R-:W-:Y:S01]  /*7b60*/  FMUL R4, R38.reuse, R8 ;  /* 0x0000000826047220 */ /* 0x040fe20000400000 */
[C---:B------:R-:W-:Y:S01]  /*7b70*/  FMUL R5, R38.reuse, R9 ;  /* 0x0000000926057220 */ /* 0x040fe20000400000 */
[C---:B------:R-:W-:Y:S01]  /*7b80*/  FFMA R0, R41.reuse, R40, R0 ;  /* 0x0000002829007223 */ /* 0x040fe20000000000 */
[C---:B------:R-:W-:Y:S01]  /*7b90*/  FFMA R2, R41.reuse, R43, R2 ;  /* 0x0000002b29027223 */ /* 0x040fe20000000002 */
[C---:B------:R-:W-:Y:S01]  /*7ba0*/  FMUL R8, R38.reuse, R12 ;  /* 0x0000000c26087220 */ /* 0x040fe20000400000 */
        /* <DEDUP_REMOVED lines=9> */
[--C-:B------:R-:W-:Y:S02]  /*7c40*/  HADD2.F32 R69, -RZ, R70.reuse.H0_H0 ;  /* 0x20000046ff457230 */ /* 0x100fe40000004100 */
[C---:B------:R-:W-:Y:S01]  /*7c50*/  FMUL R28, R38.reuse, R32 ;  /* 0x00000020261c7220 */ /* 0x040fe20000400000 */
[----:B------:R-:W-:Y:S02]  /*7c60*/  HADD2.F32 R70, -RZ, R70.H1_H1 ;  /* 0x30000046ff467230 */ /* 0x000fe40000004100 */
[C---:B------:R-:W-:Y:S01]  /*7c70*/  FMUL R29, R38.reuse, R33 ;  /* 0x00000021261d7220 */ /* 0x040fe20000400000 */
[C---:B------:R-:W-:Y:S01]  /*7c80*/  FMUL R3, R38.reuse, R6 ;  /* 0x0000000626037220 */ /* 0x040fe20000400000 */
[C---:B------:R-:W-:Y:S01]  /*7c90*/  FMUL R7, R38.reuse, R7 ;  /* 0x0000000726077220 */ /* 0x040fe20000400000 */
[--C-:B------:R-:W-:Y:S02]  /*7ca0*/  HADD2.F32 R47, -RZ, R48.reuse.H0_H0 ;  /* 0x20000030ff2f7230 */ /* 0x100fe40000004100 */
[C---:B------:R-:W-:Y:S01]  /*7cb0*/  FMUL R6, R38.reuse, R10 ;  /* 0x0000000a26067220 */ /* 0x040fe20000400000 */
[C---:B------:R-:W-:Y:S01]  /*7cc0*/  FFMA R3, R41.reuse, R42, R3 ;  /* 0x0000002a29037223 */ /* 0x040fe20000000003 */
[----:B------:R-:W-:Y:S02]  /*7cd0*/  HADD2.F32 R48, -RZ, R48.H1_H1 ;  /* 0x30000030ff307230 */ /* 0x000fe40000004100 */
[C---:B------:R-:W-:Y:S01]  /*7ce0*/  FFMA R7, R41.reuse, R44, R7 ;  /* 0x0000002c29077223 */ /* 0x040fe20000000007 */
[C---:B------:R-:W-:Y:S01]  /*7cf0*/  FFMA R4, R41.reuse, R45, R4 ;  /* 0x0000002d29047223 */ /* 0x040fe20000000004 */
[----:B------:R-:W-:Y:S01]  /*7d00*/  FFMA R5, R41, R46, R5 ;  /* 0x0000002e29057223 */ /* 0x000fe20000000005 */
[----:B------:R-:W-:Y:S01]  /*7d10*/  ISETP.NE.AND P0, PT, R93, RZ, PT ;  /* 0x000000ff5d00720c */ /* 0x000fe20003f05270 */
[----:B------:R-:W-:Y:S01]  /*7d20*/  FFMA R6, R41, R47, R6 ;  /* 0x0000002f29067223 */ /* 0x000fe20000000006 */
[----:B------:R-:W-:Y:S01]  /*7d30*/  F2FP.SATFINITE.E4M3.F32.PACK_AB_MERGE_C R105, R7, R3, RZ ;  /* 0x000000030769723e */ /* 0x000fe200048070ff */
[C---:B------:R-:W-:Y:S01]  /*7d40*/  FMUL R11, R38.reuse, R11 ;  /* 0x0000000b260b7220 */ /* 0x040fe20000400000 */
[--C-:B------:R-:W-:Y:S02]  /*7d50*/  HADD2.F32 R51, -RZ, R52.reuse.H0_H0 ;  /* 0x20000034ff337230 */ /* 0x100fe40000004100 */
[----:B------:R-:W-:Y:S01]  /*7d60*/  FMUL R10, R38, R14 ;  /* 0x0000000e260a7220 */ /* 0x000fe20000400000 */
[----:B------:R-:W-:Y:S01]  /*7d70*/  HADD2.F32 R52, -RZ, R52.H1_H1 ;  /* 0x30000034ff347230 */ /* 0x000fe20000004100 */
[----:B------:R-:W-:Y:S01]  /*7d80*/  F2FP.SATFINITE.E4M3.F32.PACK_AB_MERGE_C R104, R2, R0, R105 ;  /* 0x000000000268723e */ /* 0x000fe20004807069 */
[C---:B------:R-:W-:Y:S01]  /*7d90*/  FFMA R11, R41.reuse, R48, R11 ;  /* 0x00000030290b7223 */ /* 0x040fe2000000000b */
[C---:B------:R-:W-:Y:S01]  /*7da0*/  FFMA R8, R41.reuse, R49, R8 ;  /* 0x0000003129087223 */ /* 0x040fe20000000008 */
[----:B------:R-:W-:Y:S01]  /*7db0*/  FFMA R9, R41, R50, R9 ;  /* 0x0000003229097223 */ /* 0x000fe20000000009 */
[C---:B------:R-:W-:Y:S01]  /*7dc0*/  FMUL R15, R38.reuse, R15 ;  /* 0x0000000f260f7220 */ /* 0x040fe20000400000 */
[--C-:B------:R-:W-:Y:S01]  /*7dd0*/  HADD2.F32 R55, -RZ, R56.reuse.H0_H0 ;  /* 0x20000038ff377230 */ /* 0x100fe20000004100 */
[----:B------:R-:W-:Y:S01]  /*7de0*/  F2FP.SATFINITE.E4M3.F32.PACK_AB_MERGE_C R102, R11, R6, RZ ;  /* 0x000000060b66723e */ /* 0x000fe200048070ff */
[----:B------:R-:W-:Y:S01]  /*7df0*/  FFMA R10, R41, R51, R10 ;  /* 0x00000033290a7223 */ /* 0x000fe2000000000a */
[----:B------:R-:W-:Y:S02]  /*7e00*/  HADD2.F32 R56, -RZ, R56.H1_H1 ;  /* 0x30000038ff387230 */ /* 0x000fe40000004100 */
[C---:B------:R-:W-:Y:S01]  /*7e10*/  FMUL R14, R38.reuse, R18 ;  /* 0x00000012260e7220 */ /* 0x040fe20000400000 */
[----:B------:R-:W-:Y:S01]  /*7e20*/  F2FP.SATFINITE.E4M3.F32.PACK_AB_MERGE_C R105, R5, R4, R102 ;  /* 0x000000040569723e */ /* 0x000fe20004807066 */
[----:B------:R-:W-:Y:S01]  /*7e30*/  FFMA R15, R41, R52, R15 ;  /* 0x00000034290f7223 */ /* 0x000fe2000000000f */
[----:B------:R-:W-:Y:S01]  /*7e40*/  IADD3 R102, PT, PT, R111, R110, RZ ;  /* 0x0000006e6f667210 */ /* 0x000fe20007ffe0ff */
[C---:B------:R-:W-:Y:S01]  /*7e50*/  FFMA R12, R41.reuse, R53, R12 ;  /* 0x00000035290c7223 */ /* 0x040fe2000000000c */
[C---:B------:R-:W-:Y:S01]  /*7e60*/  FFMA R13, R41.reuse, R54, R13 ;  /* 0x00000036290d7223 */ /* 0x040fe2000000000d */
[C---:B------:R-:W-:Y:S01]  /*7e70*/  FMUL R19, R38.reuse, R19 ;  /* 0x0000001326137220 */ /* 0x040fe20000400000 */
[--C-:B------:R-:W-:Y:S02]  /*7e80*/  HADD2.F32 R59, -RZ, R60.reuse.H0_H0 ;  /* 0x2000003cff3b7230 */ /* 0x100fe40000004100 */
[C---:B------:R-:W-:Y:S01]  /*7e90*/  FFMA R14, R41.reuse, R55, R14 ;  /* 0x00000037290e7223 */ /* 0x040fe2000000000e */
[----:B------:R-:W-:Y:S02]  /*7ea0*/  HADD2.F32 R60, -RZ, R60.H1_H1 ;  /* 0x3000003cff3c7230 */ /* 0x000fe40000004100 */
[C---:B------:R-:W-:Y:S01]  /*7eb0*/  FMUL R18, R38.reuse, R22 ;  /* 0x0000001626127220 */ /* 0x040fe20000400000 */
[C---:B------:R-:W-:Y:S01]  /*7ec0*/  FFMA R19, R41.reuse, R56, R19 ;  /* 0x0000003829137223 */ /* 0x040fe20000000013 */
[C---:B------:R-:W-:Y:S01]  /*7ed0*/  FMUL R23, R38.reuse, R23 ;  /* 0x0000001726177220 */ /* 0x040fe20000400000 */
[C---:B------:R-:W-:Y:S01]  /*7ee0*/  FFMA R16, R41.reuse, R57, R16 ;  /* 0x0000003929107223 */ /* 0x040fe20000000010 */
[C---:B------:R-:W-:Y:S01]  /*7ef0*/  FFMA R17, R41.reuse, R58, R17 ;  /* 0x0000003a29117223 */ /* 0x040fe20000000011 */
        /* <DEDUP_REMOVED lines=20> */
[----:B------:R-:W-:Y:S01]  /*8040*/  FFMA R31, R41, R68, R31 ;  /* 0x00000044291f7223 */ /* 0x000fe2000000001f */
[----:B------:R-:W-:Y:S01]  /*8050*/  FMUL R35, R38, R35 ;  /* 0x0000002326237220 */ /* 0x000fe20000400000 */
[----:B------:R-:W-:Y:S01]  /*8060*/  F2FP.SATFINITE.E4M3.F32.PACK_AB_MERGE_C R106, R15, R10, RZ ;  /* 0x0000000a0f6a723e */ /* 0x000fe200048070ff */
[----:B------:R-:W-:Y:S01]  /*8070*/  FFMA R28, R41, R69, R28 ;  /* 0x00000045291c7223 */ /* 0x000fe2000000001c */
[----:B------:R-:W-:Y:S01]  /*8080*/  F2FP.SATFINITE.E4M3.F32.PACK_AB_MERGE_C R107, R19, R14, RZ ;  /* 0x0000000e136b723e */ /* 0x000fe200048070ff */
[C---:B------:R-:W-:Y:S01]  /*8090*/  FFMA R29, R41.reuse, R70, R29 ;  /* 0x00000046291d7223 */ /* 0x040fe2000000001d */
[C---:B------:R-:W-:Y:S01]  /*80a0*/  FFMA R30, R41.reuse, R71, R30 ;  /* 0x00000047291e7223 */ /* 0x040fe2000000001e */
[----:B------:R-:W-:Y:S01]  /*80b0*/  FFMA R35, R41, R72, R35 ;  /* 0x0000004829237223 */ /* 0x000fe20000000023 */
[----:B------:R-:W-:Y:S02]  /*80c0*/  F2FP.SATFINITE.E4M3.F32.PACK_AB_MERGE_C R106, R9, R8, R106 ;  /* 0x00000008096a723e */ /* 0x000fe4000480706a */
[----:B------:R-:W-:Y:S02]  /*80d0*/  F2FP.SATFINITE.E4M3.F32.PACK_AB_MERGE_C R107, R13, R12, R107 ;  /* 0x0000000c0d6b723e */ /* 0x000fe4000480706b */
[----:B------:R-:W-:Y:S02]  /*80e0*/  F2FP.SATFINITE.E4M3.F32.PACK_AB_MERGE_C R112, R23, R18, RZ ;  /* 0x000000121770723e */ /* 0x000fe400048070ff */
[----:B------:R-:W-:Y:S01]  /*80f0*/  F2FP.SATFINITE.E4M3.F32.PACK_AB_MERGE_C R113, R27, R22, RZ ;  /* 0x000000161b71723e */ /* 0x000fe200048070ff */
[----:B------:R1:W-:Y:S01]  /*8100*/  STS.128 [R91+UR49+0x2200], R104 ;  /* 0x002200685b007988 */ /* 0x0003e20008000c31 */
[----:B------:R-:W-:Y:S02]  /*8110*/  F2FP.SATFINITE.E4M3.F32.PACK_AB_MERGE_C R114, R31, R26, RZ ;  /* 0x0000001a1f72723e */ /* 0x000fe400048070ff */
[----:B------:R-:W-:Y:S02]  /*8120*/  F2FP.SATFINITE.E4M3.F32.PACK_AB_MERGE_C R116, R35, R30, RZ ;  /* 0x0000001e2374723e */ /* 0x000fe400048070ff */
[----:B------:R-:W-:Y:S02]  /*8130*/  F2FP.SATFINITE.E4M3.F32.PACK_AB_MERGE_C R112, R17, R16, R112 ;  /* 0x000000101170723e */ /* 0x000fe40004807070 */
[----:B------:R-:W-:Y:S02]  /*8140*/  F2FP.SATFINITE.E4M3.F32.PACK_AB_MERGE_C R113, R21, R20, R113 ;  /* 0x000000141571723e */ /* 0x000fe40004807071 */
[----:B------:R-:W-:Y:S02]  /*8150*/  F2FP.SATFINITE.E4M3.F32.PACK_AB_MERGE_C R114, R25, R24, R114 ;  /* 0x000000181972723e */ /* 0x000fe40004807072 */
[----:B------:R-:W-:Y:S02]  /*8160*/  F2FP.SATFINITE.E4M3.F32.PACK_AB_MERGE_C R115, R29, R28, R116 ;  /* 0x0000001c1d73723e */ /* 0x000fe40004807074 */
[----:B------:R-:W-:Y:S02]  /*8170*/  LEA R111, R88, UR49, 0x3 ;  /* 0x00000031586f7c11 */ /* 0x000fe4000f8e18ff */
[----:B------:R-:W-:Y:S01]  /*8180*/  @P6 SHF.L.U32 R116, R87, 0x1f, RZ ;  /* 0x0000001f57746819 */ /* 0x000fe200000006ff */
[----:B------:R1:W-:Y:S01]  /*8190*/  STS.128 [R102+0x2210], R112 ;  /* 0x0022107066007388 */ /* 0x0003e20000000c00 */
[----:B------:R-:W-:Y:S01]  /*81a0*/  @!PT LDS RZ, [RZ] ;  /* 0x00000000fffff984 */ /* 0x000fe20000000800 */
[----:B------:R-:W-:Y:S01]  /*81b0*/  @!PT LDS RZ, [RZ] ;  /* 0x00000000fffff984 */ /* 0x000fe20000000800 */
[----:B------:R-:W-:Y:S01]  /*81c0*/  @!PT LDS RZ, [RZ] ;  /* 0x00000000fffff984 */ /* 0x000fe20000000800 */
[----:B------:R-:W-:Y:S01]  /*81d0*/  @!PT LDS RZ, [RZ] ;  /* 0x00000000fffff984 */ /* 0x000fe20000000800 */
[----:B------:R2:W-:Y:S07]  /*81e0*/  MEMBAR.ALL.CTA ;  /* 0x0000000000007992 */ /* 0x0005ee0000008000 */
[----:B--2---:R-:W2:Y:S02]  /*81f0*/  FENCE.VIEW.ASYNC.S ;  /* 0x00000000000073c6 */ /* 0x004ea40000000000 */
[----:B--2---:R-:W-:Y:S06]  /*8200*/  BAR.SYNC.DEFER_BLOCKING 0x1, 0x80 ;  /* 0x0042000000007b1d */ /* 0x004fec0000010000 */
[----:B------:R-:W-:Y:S05]  /*8210*/  @P0 BRA `(.L_x_102) ;  /* 0x0000000000280947 */ /* 0x000fea0003800000 */
[----:B------:R-:W2:Y:S01]  /*8220*/  LDCU.64 UR6, c[0x0][0x348] ;  /* 0x00006900ff0677ac */ /* 0x000ea20008000a00 */
[----:B------:R-:W-:Y:S01]  /*8230*/  UIADD3 UR4, UPT, UPT, UR49, 0x2200, URZ ;  /* 0x0000220031047890 */ /* 0x000fe2000fffe0ff */
[----:B------:R-:W-:Y:S05]  /*8240*/  UMOV UR41, UR50 ;  /* 0x0000003200297c82 */ /* 0x000fea0008000000 */
[----:B------:R-:W-:Y:S04]  /*8250*/  MOV R101, UR4 ;  /* 0x0000000400657c02 */ /* 0x000fe80008000f00 */
[----:B------:R-:W-:Y:S01]  /*8260*/  R2UR UR40, R101 ;  /* 0x00000000652872ca */ /* 0x000fe200000e0000 */
[----:B--2---:R-:W-:Y:S04]  /*8270*/  UIADD3 UR4, UP0, UPT, UR6, 0x780, URZ ;  /* 0x0000078006047890 */ /* 0x004fe8000ff1e0ff */
[----:B------:R-:W-:Y:S09]  /*8280*/  UIADD3.X UR5, UPT, UPT, URZ, UR7, URZ, UP0, !UPT ;  /* 0x00000007ff057290 */ /* 0x000ff200087fe4ff */
[----:B------:R2:W-:Y:S01]  /*8290*/  UTMASTG.5D [UR40], [UR4] ;  /* 0x00000028040073b5 */ /* 0x0005e20008020000 */
[----:B------:R0:W-:Y:S01]  /*82a0*/  UTMACMDFLUSH ;  /* 0x00000000000079b7 */ /* 0x0001e20000000000 */
[----:B--2---:R-:W-:Y:S04]  /*82b0*/  DEPBAR.LE SB0, 0x1 ;  /* 0x000080400000791a */ /* 0x004fe80000000000 */
.L_x_102:
[----:B------:R-:W-:Y:S05]  /*82c0*/  BSYNC.RECONVERGENT B0 ;  /* 0x0000000000007941 */ /* 0x000fea0003800200 */
.L_x_101:
[----:B------:R-:W-:Y:S06]  /*82d0*/  BAR.SYNC.DEFER_BLOCKING 0x1, 0x80 ;  /* 0x0042000000007b1d */ /* 0x000fec0000010000 */
[----:B------:R-:W2:Y:S01]  /*82e0*/  @P6 SYNCS.PHASECHK.TRANS64.TRYWAIT P0, [R111+URZ+0x110], R116 ;  /* 0x000110746f0065a7 */ /* 0x000ea200080011ff */
[----:B------:R-:W-:Y:S01]  /*82f0*/  BSSY B1, `(.L_x_103) ;  /* 0x0000020000017945 */ /* 0x000fe20003800000 */
[----:B--2---:R-:W-:Y:S03]  /*8300*/  @P6 SEL R108, RZ, 0x1, !P0 ;  /* 0x00000001ff6c6807 */ /* 0x004fe60004000000 */
[----:B------:R-:W-:Y:S05]  /*8310*/  @!P6 BRA `(.L_x_104) ;  /* 0x000000000074e947 */ /* 0x000fea0003800000 */
[----:B------:R-:W-:Y:S01]  /*8320*/  ISETP.NE.AND P1, PT, R109, RZ, PT ;  /* 0x000000ff6d00720c */ /* 0x000fe20003f25270 */
[----:B------:R-:W2:Y:S01]  /*8330*/  S2R R0, SR_CgaCtaId ;  /* 0x0000000000007919 */ /* 0x000ea20000008800 */
[----:B------:R-:W-:Y:S01]  /*8340*/  ISETP.NE.AND P0, PT, R108, RZ, PT ;  /* 0x000000ff6c00720c */ /* 0x000fe20003f05270 */
[----:B------:R-:W-:Y:S10]  /*8350*/  BSSY B0, `(.L_x_105) ;  /* 0x0000008000007945 */ /* 0x000ff40003800000 */
[----:B------:R-:W-:Y:S05]  /*8360*/  @P1 IMAD R2, R88, 0x1000, R91 ;  /* 0x0000100058021824 */ /* 0x000fea00078e025b */
[----:B------:R-:W-:Y:S05]  /*8370*/  @P1 IADD3 R3, PT, PT, R2, UR49, RZ ;  /* 0x0000003102031c10 */ /* 0x000fea000fffe0ff */
[----:B------:R-:W-:Y:S01]  /*8380*/  @P1 IMAD.IADD R3, R3, 0x1, R110 ;  /* 0x0000000103031824 */ /* 0x000fe200078e026e */
[----:B------:R-:W-:Y:S06]  /*8390*/  @P0 BRA `(.L_x_106) ;  /* 0x00000000000c0947 */ /* 0x000fec0003800000 */
[----:B------:R-:W-:Y:S04]  /*83a0*/  SHF.L.U32 R4, R87, 0x1f, RZ ;  /* 0x0000001f57047819 */ /* 0x000fe800000006ff */
[----:B------:R-:W3:Y:S02]  /*83b0*/  SYNCS.PHASECHK.TRANS64.TRYWAIT P0, [R111+URZ+0x110], R4 ;  /* 0x000110046f0075a7 */ /* 0x000ee400080011ff */
[----:B---3--:R-:W-:Y:S05]  /*83c0*/  @!P0 BRA `(.L_x_107) ;  /* 0x0000001800808947 */ /* 0x008fea0003800000 */
.L_x_106:
[----:B------:R-:W-:Y:S05]  /*83d0*/  BSYNC B0 ;  /* 0x0000000000007941 */ /* 0x000fea0003800000 */
.L_x_105:
[----:B------:R-:W-:Y:S01]  /*83e0*/  ISETP.NE.AND P0, PT, R109, RZ, PT ;  /* 0x000000ff6d00720c */ /* 0x000fe20003f05270 */
[----:B---3--:R-:W-:Y:S02]  /*83f0*/  VIADD R111, R111, 0x120 ;  /* 0x000001206f6f7836 */ /* 0x008fe40000000000 */
[----:B------:R-:W-:Y:S03]  /*8400*/  VIADD R88, R88, 0x1 ;  /* 0x0000000158587836 */ /* 0x000fe60000000000 */
[----:B--2---:R-:W-:Y:S07]  /*8410*/  PRMT R0, R0, 0x654, R111 ;  /* 0x0000065400007816 */ /* 0x004fee000000006f */
[----:B------:R2:W3:Y:S04]  /*8420*/  @P0 LDS.128 R76, [R2+UR49+0x200] ;  /* 0x00020031024c0984 */ /* 0x0004e80008000c00 */
[----:B------:R2:W4:Y:S01]  /*8430*/  @P0 LDS.128 R80, [R3+0x210] ;  /* 0x0002100003500984 */ /* 0x0005220000000c00 */
[C---:B------:R-:W-:Y:S01]  /*8440*/  ISETP.NE.AND P0, PT, R88.reuse, 0x2, PT ;  /* 0x000000025800780c */ /* 0x040fe20003f05270 */
[----:B------:R-:W-:Y:S01]  /*8450*/  @!PT LDS RZ, [RZ] ;  /* 0x00000000fffff984 */ /* 0x000fe20000000800 */
[----:B------:R-:W-:Y:S01]  /*8460*/  @!PT LDS RZ, [RZ] ;  /* 0x00000000fffff984 */ /* 0x000fe20000000800 */
[----:B------:R-:W-:Y:S01]  /*8470*/  @!PT LDS RZ, [RZ] ;  /* 0x00000000fffff984 */ /* 0x000fe20000000800 */
[----:B------:R-:W-:Y:S01]  /*8480*/  @!PT LDS RZ, [RZ] ;  /* 0x00000000fffff984 */ /* 0x000fe20000000800 */
[----:B------:R5:W-:Y:S06]  /*8490*/  MEMBAR.ALL.CTA ;  /* 0x0000000000007992 */ /* 0x000bec0000008000 */
[----:B-----5:R-:W5:Y:S01]  /*84a0*/  FENCE.VIEW.ASYNC.S ;  /* 0x00000000000073c6 */ /* 0x020f620000000000 */
[----:B------:R-:W-:Y:S01]  /*84b0*/  SEL R88, R88, RZ, P0 ;  /* 0x000000ff58587207 */ /* 0x000fe20000000000 */
[----:B-----5:R5:W-:Y:S02]  /*84c0*/  SYNCS.ARRIVE.TRANS64.RED.A1T0 RZ, [R0+URZ], RZ ;  /* 0x000000ff00ff79a7 */ /* 0x020be400081004ff */
[----:B-----5:R-:W-:Y:S04]  /*84d0*/  SEL R0, RZ, 0x1, P0 ;  /* 0x00000001ff007807 */ /* 0x020fe80000000000 */
[----:B--23--:R-:W-:Y:S02]  /*84e0*/  LOP3.LUT R87, R87, R0, RZ, 0x3c, !PT ;  /* 0x0000000057577212 */ /* 0x00cfe400078e3cff */
.L_x_104:
[----:B------:R-:W-:Y:S05]  /*84f0*/  BSYNC B1 ;  /* 0x0000000000017941 */ /* 0x000fea0003800000 */
.L_x_103:
[----:B------:R-:W-:Y:S05]  /*8500*/  VIADD R0, R39, 0x40 ;  /* 0x0000004027007836 */ /* 0x000fea0000000000 */
[----:B------:R-:W-:Y:S04]  /*8510*/  SHF.R.U32.HI R0, RZ, 0x15, R0 ;  /* 0x00000015ff007819 */ /* 0x000fe80000011600 */
[----:B------:R-:W-:Y:S11]  /*8520*/  LOP3.LUT P0, RZ, R0, 0x3, R95, 0x48, !PT ;  /* 0x0000000300ff7812 */ /* 0x000ff6000780485f */
[----:B------:R-:W-:Y:S02]  /*8530*/  @!UPT UIADD3 URZ, UPT, UPT, URZ, URZ, URZ ;  /* 0x000000fffffff290 */ /* 0x000fe4000fffe0ff */
[----:B------:R-:W-:Y:S05]  /*8540*/  @!P0 BRA `(.L_x_108) ;  /* 0x0000000000408947 */ /* 0x000fea0003800000 */
[----:B------:R-:W2:Y:S01]  /*8550*/  LDCU.64 UR8, c[0x4][0x70] ;  /* 0x01000e00ff0877ac */ /* 0x000ea20008000a00 */
[----:B------:R-:W-:Y:S01]  /*8560*/  MOV R3, 0x0 ;  /* 0x0000000000037802 */ /* 0x000fe20000000f00 */
[----:B------:R-:W-:Y:S02]  /*8570*/  HFMA2 R12, -RZ, RZ, 0, 5.9604644775390625e-08 ;  /* 0x00000001ff0c7431 */ /* 0x000fe400000001ff */
[----:B------:R-:W-:Y:S02]  /*8580*/  IMAD.MOV.U32 R8, RZ, RZ, 0x192 ;  /* 0x00000192ff087424 */ /* 0x000fe400078e00ff */
[----:B------:R-:W-:Y:S01]  /*8590*/  IMAD.MOV.U32 R13, RZ, RZ, RZ ;  /* 0x000000ffff0d7224 */ /* 0x000fe200078e00ff */
[----:B------:R-:W3:Y:S01]  /*85a0*/  LDCU.64 UR6, c[0x4][0x78] ;  /* 0x01000f00ff0677ac */ /* 0x000ee20008000a00 */
[----:B------:R-:W1:Y:S01]  /*85b0*/  LDC.64 R2, c[0x4][R3] ;  /* 0x0100000003027b82 */ /* 0x000e620000000a00 */
[----:B------:R-:W5:Y:S01]  /*85c0*/  LDCU.64 UR4, c[0x4][0x10] ;  /* 0x01000200ff0477ac */ /* 0x000f620008000a00 */
[----:B--2---:R-:W-:Y:S01]  /*85d0*/  MOV R5, UR9 ;  /* 0x0000000900057c02 */ /* 0x004fe20008000f00 */
[----:B------:R-:W-:Y:S01]  /*85e0*/  IMAD.U32 R4, RZ, RZ, UR8 ;  /* 0x00000008ff047e24 */ /* 0x000fe2000f8e00ff */
[----:B---3--:R-:W-:Y:S01]  /*85f0*/  MOV R7, UR7 ;  /* 0x0000000700077c02 */ /* 0x008fe20008000f00 */
[----:B------:R-:W-:Y:S01]  /*8600*/  IMAD.U32 R6, RZ, RZ, UR6 ;  /* 0x00000006ff067e24 */ /* 0x000fe2000f8e00ff */
[----:B-----5:R-:W-:Y:S01]  /*8610*/  MOV R11, UR5 ;  /* 0x00000005000b7c02 */ /* 0x020fe20008000f00 */
[----:B------:R-:W-:Y:S02]  /*8620*/  IMAD.U32 R10, RZ, RZ, UR4 ;  /* 0x00000004ff0a7e24 */ /* 0x000fe4000f8e00ff */
[----:B------:R-:W-:Y:S07]  /*8630*/  LEPC R20, `(.L_x_108) ;  /* 0x000000001014794e */ /* 0x000fee0000000000 */
[----:B-1--4-:R-:W-:Y:S05]  /*8640*/  CALL.ABS.NOINC R2 ;  /* 0x0000000002007343 */ /* 0x012fea0003c00000 */
.L_x_108:
[----:B------:R-:W-:Y:S01]  /*8650*/  ISETP.NE.AND P0, PT, R93, RZ, PT ;  /* 0x000000ff5d00720c */ /* 0x000fe20003f05270 */
[----:B------:R-:W-:Y:S05]  /*8660*/  WARPSYNC.ALL ;  /* 0x0000000000007948 */ /* 0x000fea0003800000 */
[----:B------:R-:W-:Y:S01]  /*8670*/  R2UR UR4, R39 ;  /* 0x00000000270472ca */ /* 0x000fe200000e0000 */
[----:B------:R-:W2:Y:S01]  /*8680*/  S2UR UR6, SR_CgaCtaId ;  /* 0x00000000000679c3 */ /* 0x000ea20000008800 */
[-C--:B------:R-:W-:Y:S01]  /*8690*/  F2FP.F16.E4M3.UNPACK_B R42, R76.reuse ;  /* 0x0000004cff2a723e */ /* 0x080fe200020006ff */
[----:B------:R-:W-:Y:S01]  /*86a0*/  BSSY.RECONVERGENT B0, `(.L_x_109) ;  /* 0x000009a000007945 */ /* 0x000fe20003800200 */
[----:B------:R-:W-:Y:S02]  /*86b0*/  F2FP.F16.E4M3.UNPACK_B R76, R76.H1 ;  /* 0x0000004cff4c723e */ /* 0x000fe400030006ff */
[-C--:B------:R-:W-:Y:S01]  /*86c0*/  F2FP.F16.E4M3.UNPACK_B R46, R77.reuse ;  /* 0x0000004dff2e723e */ /* 0x080fe200020006ff */
[--C-:B------:R-:W-:Y:S01]  /*86d0*/  HADD2.F32 R40, -RZ, R42.reuse.H0_H0 ;  /* 0x2000002aff287230 */ /* 0x100fe20000004100 */
[----:B------:R-:W-:Y:S01]  /*86e0*/  F2FP.F16.E4M3.UNPACK_B R77, R77.H1 ;  /* 0x0000004dff4d723e */ /* 0x000fe200030006ff */
[----:B------:R-:W-:Y:S01]  /*86f0*/  HADD2.F32 R42, -RZ, R42.H1_H1 ;  /* 0x3000002aff2a7230 */ /* 0x000fe20000004100 */
[-C--:B------:R-:W-:Y:S01]  /*8700*/  F2FP.F16.E4M3.UNPACK_B R50, R78.reuse ;  /* 0x0000004eff32723e */ /* 0x080fe200020006ff */
[----:B------:R-:W-:Y:S01]  /*8710*/  HADD2.F32 R43, -RZ, R76.H0_H0 ;  /* 0x2000004cff2b7230 */ /* 0x000fe20000004100 */
[----:B------:R-:W-:Y:S01]  /*8720*/  F2FP.F16.E4M3.UNPACK_B R78, R78.H1 ;  /* 0x0000004eff4e723e */ /* 0x000fe200030006ff */
[----:B------:R-:W-:Y:S01]  /*8730*/  LDTM.16dp32bit_t0_t15.x32 R4, tmem[UR4+0x40] ;  /* 0x00004004000479ee */ /* 0x000fe20008a80000 */
[----:B------:R-:W3:Y:S01]  /*8740*/  LDTM.16dp32bit_t16_t31.x32 R4, tmem[UR4+0x60] ;  /* 0x00006004000479ee */ /* 0x000ee20008aa0000 */
[----:B------:R-:W-:Y:S01]  /*8750*/  NOP ;  /* 0x0000000000007918 */ /* 0x000fe20000000000 */
[--C-:B------:R-:W-:Y:S01]  /*8760*/  HADD2.F32 R45, -RZ, R46.reuse.H0_H0 ;  /* 0x2000002eff2d7230 */ /* 0x100fe20000004100 */
[----:B------:R-:W-:Y:S01]  /*8770*/  R2UR UR5, R103 ;  /* 0x00000000670572ca */ /* 0x000fe200000e0000 */
[----:B------:R-:W-:Y:S01]  /*8780*/  HADD2.F32 R46, -RZ, R46.H1_H1 ;  /* 0x3000002eff2e7230 */ /* 0x000fe20000004100 */
[----:B------:R-:W-:Y:S01]  /*8790*/  F2FP.F16.E4M3.UNPACK_B R54, R79 ;  /* 0x0000004fff36723e */ /* 0x000fe200020006ff */
[--C-:B------:R-:W-:Y:S01]  /*87a0*/  HADD2.F32 R49, -RZ, R50.reuse.H0_H0 ;  /* 0x20000032ff317230 */ /* 0x100fe20000004100 */
[----:B----4-:R-:W-:Y:S01]  /*87b0*/  F2FP.F16.E4M3.UNPACK_B R58, R80 ;  /* 0x00000050ff3a723e */ /* 0x010fe200020006ff */
[----:B------:R-:W-:Y:S01]  /*87c0*/  HADD2.F32 R50, -RZ, R50.H1_H1 ;  /* 0x30000032ff327230 */ /* 0x000fe20000004100 */
[----:B------:R-:W-:Y:S01]  /*87d0*/  F2FP.F16.E4M3.UNPACK_B R62, R81 ;  /* 0x00000051ff3e723e */ /* 0x000fe200020006ff */
[--C-:B------:R-:W-:Y:S01]  /*87e0*/  HADD2.F32 R53, -RZ, R54.reuse.H0_H0 ;  /* 0x20000036ff357230 */ /* 0x100fe20000004100 */
[----:B------:R-:W-:Y:S01]  /*87f0*/  F2FP.F16.E4M3.UNPACK_B R66, R82 ;  /* 0x00000052ff42723e */ /* 0x000fe200020006ff */
[----:B------:R-:W-:Y:S01]  /*8800*/  HADD2.F32 R54, -RZ, R54.H1_H1 ;  /* 0x30000036ff367230 */ /* 0x000fe20000004100 */
[----:B------:R-:W-:Y:S01]  /*8810*/  F2FP.F16.E4M3.UNPACK_B R69, R83 ;  /* 0x00000053ff45723e */ /* 0x000fe200020006ff */
[--C-:B------:R-:W-:Y:S01]  /*8820*/  HADD2.F32 R57, -RZ, R58.reuse.H0_H0 ;  /* 0x2000003aff397230 */ /* 0x100fe20000004100 */
[----:B------:R-:W-:Y:S01]  /*8830*/  F2FP.F16.E4M3.UNPACK_B R79, R79.H1 ;  /* 0x0000004fff4f723e */ /* 0x000fe200030006ff */
[----:B------:R-:W-:Y:S01]  /*8840*/  UIADD3 UR4, UPT, UPT, UR5, 0x160, URZ ;  /* 0x0000016005047890 */ /* 0x000fe2000fffe0ff */
[----:B------:R-:W-:Y:S01]  /*8850*/  HADD2.F32 R59, -RZ, R58.H1_H1 ;  /* 0x3000003aff3b7230 */ /* 0x000fe20000004100 */
[----:B------:R-:W-:Y:S01]  /*8860*/  F2FP.F16.E4M3.UNPACK_B R80, R80.H1 ;  /* 0x00000050ff50723e */ /* 0x000fe200030006ff */
[--C-:B------:R-:W-:Y:S01]  /*8870*/  HADD2.F32 R61, -RZ, R62.reuse.H0_H0 ;  /* 0x2000003eff3d7230 */ /* 0x100fe20000004100 */
[----:B------:R-:W-:Y:S01]  /*8880*/  F2FP.F16.E4M3.UNPACK_B R81, R81.H1 ;  /* 0x00000051ff51723e */ /* 0x000fe200030006ff */
[----:B------:R-:W-:Y:S01]  /*8890*/  HADD2.F32 R62, -RZ, R62.H1_H1 ;  /* 0x3000003eff3e7230 */ /* 0x000fe20000004100 */
[----:B------:R-:W-:Y:S01]  /*88a0*/  F2FP.F16.E4M3.UNPACK_B R82, R82.H1 ;  /* 0x00000052ff52723e */ /* 0x000fe200030006ff */
[--C-:B------:R-:W-:Y:S01]  /*88b0*/  HADD2.F32 R65, -RZ, R66.reuse.H0_H0 ;  /* 0x20000042ff417230 */ /* 0x100fe20000004100 */
[----:B--2---:R-:W-:Y:S01]  /*88c0*/  UPRMT UR4, UR6, 0x654, UR4 ;  /* 0x0000065406047896 */ /* 0x004fe20008000004 */
[C---:B---3--:R-:W-:Y:S01]  /*88d0*/  FMUL R4, R38.reuse, R4 ;  /* 0x0000000426047220 */ /* 0x048fe20000400000 */
[C---:B------:R-:W-:Y:S01]  /*88e0*/  FMUL R5, R38.reuse, R5 ;  /* 0x0000000526057220 */ /* 0x040fe20000400000 */
[C---:B------:R-:W-:Y:S01]  /*88f0*/  FMUL R8, R38.reuse, R8 ;  /* 0x0000000826087220 */ /* 0x040fe20000400000 */
[C---:B------:R-:W-:Y:S01]  /*8900*/  FMUL R9, R38.reuse, R9 ;  /* 0x0000000926097220 */ /* 0x040fe20000400000 */
[C---:B------:R-:W-:Y:S01]  /*8910*/  FFMA R4, R41.reuse, R40, R4 ;  /* 0x0000002829047223 */ /* 0x040fe20000000004 */
[C---:B------:R-:W-:Y:S01]  /*8920*/  FFMA R5, R41.reuse, R42, R5 ;  /* 0x0000002a29057223 */ /* 0x040fe20000000005 */
[C---:B------:R-:W-:Y:S01]  /*8930*/  FMUL R12, R38.reuse, R12 ;  /* 0x0000000c260c7220 */ /* 0x040fe20000400000 */
[C---:B------:R-:W-:Y:S01]  /*8940*/  FMUL R13, R38.reuse, R13 ;  /* 0x0000000d260d7220 */ /* 0x040fe20000400000 */
[----:B------:R-:W-:Y:S01]  /*8950*/  SYNCS.ARRIVE.TRANS64.RED.A1T0 RZ, [UR4], RZ ;  /* 0x000000ffffff79a7 */ /* 0x000fe20008100404 */
[C---:B------:R-:W-:Y:S01]  /*8960*/  FMUL R16, R38.reuse, R16 ;  /* 0x0000001026107220 */ /* 0x040fe20000400000 */
[C---:B------:R-:W-:Y:S01]  /*8970*/  FMUL R17, R38.reuse, R17 ;  /* 0x0000001126117220 */ /* 0x040fe20000400000 */
[C---:B------:R-:W-:Y:S01]  /*8980*/  FMUL R0, R38.reuse, R20 ;  /* 0x0000001426007220 */ /* 0x040fe20000400000 */
[C---:B------:R-:W-:Y:S01]  /*8990*/  FMUL R2, R38.reuse, R21 ;  /* 0x0000001526027220 */ /* 0x040fe20000400000 */
[C---:B------:R-:W-:Y:S01]  /*89a0*/  FMUL R20, R38.reuse, R24 ;  /* 0x0000001826147220 */ /* 0x040fe20000400000 */
[C---:B------:R-:W-:Y:S01]  /*89b0*/  FMUL R21, R38.reuse, R25 ;  /* 0x0000001926157220 */ /* 0x040fe20000400000 */
[----:B------:R-:W-:Y:S02]  /*89c0*/  HADD2.F32 R66, -RZ, R66.H1_H1 ;  /* 0x30000042ff427230 */ /* 0x000fe40000004100 */
        /* <DEDUP_REMOVED lines=14> */
[C---:B------:R-:W-:Y:S01]  /*8ab0*/  FFMA R9, R41.reuse, R46, R9 ;  /* 0x0000002e29097223 */ /* 0x040fe20000000009 */
[----:B------:R-:W-:Y:S01]  /*8ac0*/  FFMA R10, R41, R47, R10 ;  /* 0x0000002f290a7223 */ /* 0x000fe2000000000a */
[----:B------:R-:W-:Y:S01]  /*8ad0*/  HADD2.F32 R43, -RZ, R69.H0_H0 ;  /* 0x20000045ff2b7230 */ /* 0x000fe20000004100 */
[----:B-1----:R-:W-:Y:S01]  /*8ae0*/  F2FP.SATFINITE.E4M3.F32.PACK_AB_MERGE_C R104, R7, R6, RZ ;  /* 0x000000060768723e */ /* 0x002fe200048070ff */
[C---:B------:R-:W-:Y:S01]  /*8af0*/  FMUL R11, R38.reuse, R11 ;  /* 0x0000000b260b7220 */ /* 0x040fe20000400000 */
[--C-:B------:R-:W-:Y:S02]  /*8b00*/  HADD2.F32 R51, -RZ, R78.reuse.H0_H0 ;  /* 0x2000004eff337230 */ /* 0x100fe40000004100 */
[C---:B------:R-:W-:Y:S01]  /*8b10*/  FMUL R14, R38.reuse, R14 ;  /* 0x0000000e260e7220 */ /* 0x040fe20000400000 */
[----:B------:R-:W-:Y:S01]  /*8b20*/  HADD2.F32 R52, -RZ, R78.H1_H1 ;  /* 0x3000004eff347230 */ /* 0x000fe20000004100 */
[----:B------:R-:W-:Y:S01]  /*8b30*/  F2FP.SATFINITE.E4M3.F32.PACK_AB_MERGE_C R104, R5, R4, R104 ;  /* 0x000000040568723e */ /* 0x000fe20004807068 */
[C---:B------:R-:W-:Y:S01]  /*8b40*/  FFMA R11, R41.reuse, R48, R11 ;  /* 0x00000030290b7223 */ /* 0x040fe2000000000b */
[C---:B------:R-:W-:Y:S01]  /*8b50*/  FFMA R12, R41.reuse, R49, R12 ;  /* 0x00000031290c7223 */ /* 0x040fe2000000000c */
[C---:B------:R-:W-:Y:S01]  /*8b60*/  FFMA R13, R41.reuse, R50, R13 ;  /* 0x00000032290d7223 */ /* 0x040fe2000000000d */
[----:B------:R-:W-:Y:S01]  /*8b70*/  FFMA R14, R41, R51, R14 ;  /* 0x00000033290e7223 */ /* 0x000fe2000000000e */
[C---:B------:R-:W-:Y:S01]  /*8b80*/  FMUL R15, R38.reuse, R15 ;  /* 0x0000000f260f7220 */ /* 0x040fe20000400000 */
[----:B------:R-:W-:Y:S01]  /*8b90*/  F2FP.F16.E4M3.UNPACK_B R83, R83.H1 ;  /* 0x00000053ff53723e */ /* 0x000fe200030006ff */
[--C-:B------:R-:W-:Y:S01]  /*8ba0*/  HADD2.F32 R55, -RZ, R79.reuse.H0_H0 ;  /* 0x2000004fff377230 */ /* 0x100fe20000004100 */
[----:B------:R-:W-:Y:S01]  /*8bb0*/  F2FP.SATFINITE.E4M3.F32.PACK_AB_MERGE_C R105, R11, R10, RZ ;  /* 0x0000000a0b69723e */ /* 0x000fe200048070ff */
[C---:B------:R-:W-:Y:S01]  /*8bc0*/  FFMA R15, R41.reuse, R52, R15 ;  /* 0x00000034290f7223 */ /* 0x040fe2000000000f */
[C---:B------:R-:W-:Y:S01]  /*8bd0*/  FFMA R16, R41.reuse, R53, R16 ;  /* 0x0000003529107223 */ /* 0x040fe20000000010 */
[----:B------:R-:W-:Y:S01]  /*8be0*/  FFMA R17, R41, R54, R17 ;  /* 0x0000003629117223 */ /* 0x000fe20000000011 */
[----:B------:R-:W-:Y:S01]  /*8bf0*/  F2FP.SATFINITE.E4M3.F32.PACK_AB_MERGE_C R105, R9, R8, R105 ;  /* 0x000000080969723e */ /* 0x000fe20004807069 */
[----:B------:R-:W-:Y:S01]  /*8c00*/  HADD2.F32 R56, -RZ, R79.H1_H1 ;  /* 0x3000004fff387230 */ /* 0x000fe20000004100 */
[----:B------:R-:W-:Y:S01]  /*8c10*/  F2FP.SATFINITE.E4M3.F32.PACK_AB_MERGE_C R106, R15, R14, RZ ;  /* 0x0000000e0f6a723e */ /* 0x000fe200048070ff */
[C---:B------:R-:W-:Y:S01]  /*8c20*/  FMUL R18, R38.reuse, R18 ;  /* 0x0000001226127220 */ /* 0x040fe20000400000 */
[C---:B------:R-:W-:Y:S01]  /*8c30*/  FMUL R19, R38.reuse, R19 ;  /* 0x0000001326137220 */ /* 0x040fe20000400000 */
[--C-:B------:R-:W-:Y:S02]  /*8c40*/  HADD2.F32 R58, -RZ, R80.reuse.H0_H0 ;  /* 0x20000050ff3a7230 */ /* 0x100fe40000004100 */
[C---:B------:R-:W-:Y:S01]  /*8c50*/  FMUL R3, R38.reuse, R22 ;  /* 0x0000001626037220 */ /* 0x040fe20000400000 */
[C---:B------:R-:W-:Y:S01]  /*8c60*/  FFMA R18, R41.reuse, R55, R18 ;  /* 0x0000003729127223 */ /* 0x040fe20000000012 */
[----:B------:R-:W-:Y:S02]  /*8c70*/  HADD2.F32 R60, -RZ, R80.H1_H1 ;  /* 0x30000050ff3c7230 */ /* 0x000fe40000004100 */
        /* <DEDUP_REMOVED lines=27> */
[C---:B------:R-:W-:Y:S01]  /*8e30*/  FFMA R28, R41.reuse, R43, R28 ;  /* 0x0000002b291c7223 */ /* 0x040fe2000000001c */
        /* <DEDUP_REMOVED lines=14> */
[----:B------:R-:W-:Y:S03]  /*8f20*/  IADD3 R70, PT, PT, R36, 0x1, RZ ;  /* 0x0000000124467810 */ /* 0x000fe60007ffe0ff */
        /* <DEDUP_REMOVED lines=10> */
[----:B------:R-:W-:Y:S02]  /*8fd0*/  UIADD3 UR40, UPT, UPT, UR49, 0x3200, URZ ;  /* 0x0000320031287890 */ /* 0x000fe4000fffe0ff */
[----:B------:R-:W-:Y:S02]  /*8fe0*/  UIADD3 UR41, UPT, UPT, UR50, 0x40, URZ ;  /* 0x0000004032297890 */ /* 0x000fe4000fffe0ff */
[----:B--2---:R-:W-:Y:S04]  /*8ff0*/  UIADD3 UR4, UP0, UPT, UR6, 0x780, URZ ;  /* 0x0000078006047890 */ /* 0x004fe8000ff1e0ff */
[----:B------:R-:W-:Y:S09]  /*9000*/  UIADD3.X UR5, UPT, UPT, URZ, UR7, URZ, UP0, !UPT ;  /* 0x00000007ff057290 */ /* 0x000ff200087fe4ff */
[----:B------:R2:W-:Y:S01]  /*9010*/  UTMASTG.5D [UR40], [UR4] ;  /* 0x00000028040073b5 */ /* 0x0005e20008020000 */
[----:B------:R0:W-:Y:S01]  /*9020*/  UTMACMDFLUSH ;  /* 0x00000000000079b7 */ /* 0x0001e20000000000 */
[----:B--2---:R-:W-:Y:S04]  /*9030*/  DEPBAR.LE SB0, 0x1 ;  /* 0x000080400000791a */ /* 0x004fe80000000000 */
.L_x_110:
[----:B------:R-:W-:Y:S05]  /*9040*/  BSYNC.RECONVERGENT B0 ;  /* 0x0000000000007941 */ /* 0x000fea0003800200 */
.L_x_109:
[----:B------:R-:W-:Y:S01]  /*9050*/  R2UR UR5, R73 ;  /* 0x00000000490572ca */ /* 0x000fe200000e0000 */
[----:B------:R-:W-:Y:S01]  /*9060*/  BAR.SYNC.DEFER_BLOCKING 0x1, 0x80 ;  /* 0x0042000000007b1d */ /* 0x000fe20000010000 */
[----:B------:R-:W-:Y:S01]  /*9070*/  R2UR UR4, R86 ;  /* 0x00000000560472ca */ /* 0x000fe200000e0000 */
[----:B------:R-:W-:Y:S01]  /*9080*/  UISETP.NE.AND UP0, UPT, UR53, URZ, UPT ;  /* 0x000000ff3500728c */ /* 0x000fe2000bf05270 */
[C---:B------:R-:W-:Y:S02]  /*9090*/  ISETP.NE.AND P0, PT, R70.reuse, 0x2, PT ;  /* 0x000000024600780c */ /* 0x040fe40003f05270 */
[----:B------:R-:W-:Y:S02]  /*90a0*/  LOP3.LUT R89, R89, 0x1, RZ, 0x3c, !PT ;  /* 0x0000000159597812 */ /* 0x000fe400078e3cff */
[----:B------:R-:W-:Y:S02]  /*90b0*/  SEL R3, RZ, 0x1, P0 ;  /* 0x00000001ff037807 */ /* 0x000fe40000000000 */
[----:B------:R-:W-:Y:S02]  /*90c0*/  SEL R36, R70, RZ, P0 ;  /* 0x000000ff46247207 */ /* 0x000fe40000000000 */
[----:B------:R-:W-:Y:S01]  /*90d0*/  LOP3.LUT R90, R90, R3, RZ, 0x3c, !PT ;  /* 0x000000035a5a7212 */ /* 0x000fe200078e3cff */
[----:B------:R-:W-:Y:S02]  /*90e0*/  UIADD3 UR23, UPT, UPT, UR36, UR5, URZ ;  /* 0x0000000524177290 */ /* 0x000fe4000fffe0ff */
[----:B------:R-:W-:Y:S01]  /*90f0*/  UIADD3 UR28, UPT, UPT, UR37, UR4, URZ ;  /* 0x00000004251c7290 */ /* 0x000fe2000fffe0ff */
[----:B------:R-:W-:Y:S01]  /*9100*/  UMOV UR51, UR62 ;  /* 0x0000003e00337c82 */ /* 0x000fe20008000000 */
[----:B------:R-:W-:Y:S10]  /*9110*/  BRA.U UP0, `(.L_x_111) ;  /* 0xffffffd100307547 */ /* 0x000ff4000b83ffff */
[----:B------:R-:W-:Y:S05]  /*9120*/  EXIT ;  /* 0x000000000000794d */ /* 0x000fea0003800000 */
.L_x_20:
[----:B------:R-:W-:Y:S07]  /*9130*/  MOV R0, UR41 ;  /* 0x0000002900007c02 */ /* 0x000fee0008000f00 */
.L_x_112:
[----:B--2---:R2:W3:Y:S02]  /*9140*/  SYNCS.PHASECHK.TRANS64.TRYWAIT P0, [R0+URZ+0x88], R5 ;  /* 0x00008805000075a7 */ /* 0x0044e400080011ff */
[----:B---3--:R-:W-:Y:S05]  /*9150*/  @!P0 NANOSLEEP.SYNCS 0x989680 ;  /* 0x009896800000895d */ /* 0x008fea0003900000 */
[----:B------:R-:W3:Y:S02]  /*9160*/  @!P0 SYNCS.PHASECHK.TRANS64 P0, [R0+URZ+0x88], R5 ;  /* 0x00008805000085a7 */ /* 0x000ee400080010ff */
[----:B---3--:R-:W-:Y:S05]  /*9170*/  @!P0 BRA `(.L_x_112) ;  /* 0xfffffffc00f08947 */ /* 0x008fea000383ffff */
[----:B------:R-:W-:Y:S05]  /*9180*/  BRA `(.L_x_19) ;  /* 0xffffff8c00587947 */ /* 0x000fea000383ffff */
.L_x_26:
[----:B------:R-:W-:Y:S07]  /*9190*/  MOV R0, UR33 ;  /* 0x0000002100007c02 */ /* 0x000fee0008000f00 */
.L_x_113:
[----:B-1----:R1:W2:Y:S02]  /*91a0*/  SYNCS.PHASECHK.TRANS64.TRYWAIT P0, [R0+URZ+0x88], R5 ;  /* 0x00008805000075a7 */ /* 0x0022a400080011ff */
[----:B--2---:R-:W-:Y:S05]  /*91b0*/  @!P0 NANOSLEEP.SYNCS 0x989680 ;  /* 0x009896800000895d */ /* 0x004fea0003900000 */
[----:B------:R-:W2:Y:S02]  /*91c0*/  @!P0 SYNCS.PHASECHK.TRANS64 P0, [R0+URZ+0x88], R5 ;  /* 0x00008805000085a7 */ /* 0x000ea400080010ff */
[----:B--2---:R-:W-:Y:S05]  /*91d0*/  @!P0 BRA `(.L_x_113) ;  /* 0xfffffffc00f08947 */ /* 0x004fea000383ffff */
[----:B------:R-:W-:Y:S05]  /*91e0*/  BRA `(.L_x_25) ;  /* 0xffffff9000b47947 */ /* 0x000fea000383ffff */
.L_x_30:
[----:B-1----:R-:W-:-:S07]  /*91f0*/  MOV R0, UR30 ;  /* 0x0000001e00007c02 */ /* 0x002fce0008000f00 */
.L_x_114:
[----:B-1----:R1:W2:Y:S02]  /*9200*/  SYNCS.PHASECHK.TRANS64.TRYWAIT P0, [R0+URZ+0x140], R3 ;  /* 0x00014003000075a7 */ /* 0x0022a400080011ff */
[----:B--2---:R-:W-:Y:S05]  /*9210*/  @!P0 NANOSLEEP.SYNCS 0x989680 ;  /* 0x009896800000895d */ /* 0x004fea0003900000 */
[----:B------:R-:W2:Y:S02]  /*9220*/  @!P0 SYNCS.PHASECHK.TRANS64 P0, [R0+URZ+0x140], R3 ;  /* 0x00014003000085a7 */ /* 0x000ea400080010ff */
[----:B--2---:R-:W-:Y:S05]  /*9230*/  @!P0 BRA `(.L_x_114) ;  /* 0xfffffffc00f08947 */ /* 0x004fea000383ffff */
[----:B------:R-:W-:Y:S05]  /*9240*/  BRA `(.L_x_115) ;  /* 0xffffff9400947947 */ /* 0x000fea000383ffff */
.L_x_34:
[----:B------:R-:W-:-:S07]  /*9250*/  MOV R0, UR4 ;  /* 0x0000000400007c02 */ /* 0x000fce0008000f00 */
.L_x_116:
[----:B-1----:R1:W2:Y:S02]  /*9260*/  SYNCS.PHASECHK.TRANS64.TRYWAIT P0, [R0+URZ], R3 ;  /* 0x00000003000075a7 */ /* 0x0022a400080011ff */
[----:B--2---:R-:W-:Y:S05]  /*9270*/  @!P0 NANOSLEEP.SYNCS 0x989680 ;  /* 0x009896800000895d */ /* 0x004fea0003900000 */
[----:B------:R-:W2:Y:S02]  /*9280*/  @!P0 SYNCS.PHASECHK.TRANS64 P0, [R0+URZ], R3 ;  /* 0x00000003000085a7 */ /* 0x000ea400080010ff */
[----:B--2---:R-:W-:Y:S05]  /*9290*/  @!P0 BRA `(.L_x_116) ;  /* 0xfffffffc00f08947 */ /* 0x004fea000383ffff */
[----:B------:R-:W-:Y:S05]  /*92a0*/  BRA `(.L_x_117) ;  /* 0xffffff9c00287947 */ /* 0x000fea000383ffff */
.L_x_35:
[----:B------:R-:W-:-:S07]  /*92b0*/  MOV R0, UR5 ;  /* 0x0000000500007c02 */ /* 0x000fce0008000f00 */
.L_x_118:
[----:B-1----:R1:W2:Y:S02]  /*92c0*/  SYNCS.PHASECHK.TRANS64.TRYWAIT P0, [R0+URZ], R3 ;  /* 0x00000003000075a7 */ /* 0x0022a400080011ff */
[----:B--2---:R-:W-:Y:S05]  /*92d0*/  @!P0 NANOSLEEP.SYNCS 0x989680 ;  /* 0x009896800000895d */ /* 0x004fea0003900000 */
[----:B------:R-:W2:Y:S02]  /*92e0*/  @!P0 SYNCS.PHASECHK.TRANS64 P0, [R0+URZ], R3 ;  /* 0x00000003000085a7 */ /* 0x000ea400080010ff */
[----:B--2---:R-:W-:Y:S05]  /*92f0*/  @!P0 BRA `(.L_x_118) ;  /* 0xfffffffc00f08947 */ /* 0x004fea000383ffff */
[----:B------:R-:W-:Y:S05]  /*9300*/  BRA `(.L_x_119) ;  /* 0xffffff9c00387947 */ /* 0x000fea000383ffff */
.L_x_36:
[----:B------:R-:W-:-:S07]  /*9310*/  MOV R0, UR5 ;  /* 0x0000000500007c02 */ /* 0x000fce0008000f00 */
.L_x_120:
[----:B-1----:R1:W2:Y:S02]  /*9320*/  SYNCS.PHASECHK.TRANS64.TRYWAIT P0, [R0+URZ], R3 ;  /* 0x00000003000075a7 */ /* 0x0022a400080011ff */
[----:B--2---:R-:W-:Y:S05]  /*9330*/  @!P0 NANOSLEEP.SYNCS 0x989680 ;  /* 0x009896800000895d */ /* 0x004fea0003900000 */
[----:B------:R-:W2:Y:S02]  /*9340*/  @!P0 SYNCS.PHASECHK.TRANS64 P0, [R0+URZ], R3 ;  /* 0x00000003000085a7 */ /* 0x000ea400080010ff */
[----:B--2---:R-:W-:Y:S05]  /*9350*/  @!P0 BRA `(.L_x_120) ;  /* 0xfffffffc00f08947 */ /* 0x004fea000383ffff */
[----:B------:R-:W-:Y:S05]  /*9360*/  BRA `(.L_x_121) ;  /* 0xffffff9c00487947 */ /* 0x000fea000383ffff */
.L_x_37:
[----:B------:R-:W-:-:S07]  /*9370*/  MOV R0, UR5 ;  /* 0x0000000500007c02 */ /* 0x000fce0008000f00 */
.L_x_122:
[----:B-1----:R1:W2:Y:S02]  /*9380*/  SYNCS.PHASECHK.TRANS64.TRYWAIT P0, [R0+URZ], R3 ;  /* 0x00000003000075a7 */ /* 0x0022a400080011ff */
[----:B--2---:R-:W-:Y:S05]  /*9390*/  @!P0 NANOSLEEP.SYNCS 0x989680 ;  /* 0x009896800000895d */ /* 0x004fea0003900000 */
[----:B------:R-:W2:Y:S02]  /*93a0*/  @!P0 SYNCS.PHASECHK.TRANS64 P0, [R0+URZ], R3 ;  /* 0x00000003000085a7 */ /* 0x000ea400080010ff */
[----:B--2---:R-:W-:Y:S05]  /*93b0*/  @!P0 BRA `(.L_x_122) ;  /* 0xfffffffc00f08947 */ /* 0x004fea000383ffff */
[----:B------:R-:W-:Y:S05]  /*93c0*/  BRA `(.L_x_123) ;  /* 0xffffff9c00587947 */ /* 0x000fea000383ffff */
.L_x_38:
[----:B------:R-:W-:-:S07]  /*93d0*/  MOV R0, UR5 ;  /* 0x0000000500007c02 */ /* 0x000fce0008000f00 */
.L_x_124:
[----:B-1----:R1:W2:Y:S02]  /*93e0*/  SYNCS.PHASECHK.TRANS64.TRYWAIT P0, [R0+URZ], R3 ;  /* 0x00000003000075a7 */ /* 0x0022a400080011ff */
[----:B--2---:R-:W-:Y:S05]  /*93f0*/  @!P0 NANOSLEEP.SYNCS 0x989680 ;  /* 0x009896800000895d */ /* 0x004fea0003900000 */
[----:B------:R-:W2:Y:S02]  /*9400*/  @!P0 SYNCS.PHASECHK.TRANS64 P0, [R0+URZ], R3 ;  /* 0x00000003000085a7 */ /* 0x000ea400080010ff */
[----:B--2---:R-:W-:Y:S05]  /*9410*/  @!P0 BRA `(.L_x_124) ;  /* 0xfffffffc00f08947 */ /* 0x004fea000383ffff */
[----:B------:R-:W-:Y:S05]  /*9420*/  BRA `(.L_x_125) ;  /* 0xffffff9c00687947 */ /* 0x000fea000383ffff */
.L_x_39:
[----:B------:R-:W-:-:S07]  /*9430*/  MOV R0, UR5 ;  /* 0x0000000500007c02 */ /* 0x000fce0008000f00 */
.L_x_126:
[----:B-1----:R1:W2:Y:S02]  /*9440*/  SYNCS.PHASECHK.TRANS64.TRYWAIT P0, [R0+URZ], R3 ;  /* 0x00000003000075a7 */ /* 0x0022a400080011ff */
[----:B--2---:R-:W-:Y:S05]  /*9450*/  @!P0 NANOSLEEP.SYNCS 0x989680 ;  /* 0x009896800000895d */ /* 0x004fea0003900000 */
[----:B------:R-:W2:Y:S02]  /*9460*/  @!P0 SYNCS.PHASECHK.TRANS64 P0, [R0+URZ], R3 ;  /* 0x00000003000085a7 */ /* 0x000ea400080010ff */
[----:B--2---:R-:W-:Y:S05]  /*9470*/  @!P0 BRA `(.L_x_126) ;  /* 0xfffffffc00f08947 */ /* 0x004fea000383ffff */
[----:B------:R-:W-:Y:S05]  /*9480*/  BRA `(.L_x_127) ;  /* 0xffffff9c00787947 */ /* 0x000fea000383ffff */
.L_x_40:
[----:B------:R-:W-:-:S07]  /*9490*/  MOV R0, UR5 ;  /* 0x0000000500007c02 */ /* 0x000fce0008000f00 */
.L_x_128:
[----:B-1----:R1:W2:Y:S02]  /*94a0*/  SYNCS.PHASECHK.TRANS64.TRYWAIT P0, [R0+URZ], R3 ;  /* 0x00000003000075a7 */ /* 0x0022a400080011ff */
[----:B--2---:R-:W-:Y:S05]  /*94b0*/  @!P0 NANOSLEEP.SYNCS 0x989680 ;  /* 0x009896800000895d */ /* 0x004fea0003900000 */
[----:B------:R-:W2:Y:S02]  /*94c0*/  @!P0 SYNCS.PHASECHK.TRANS64 P0, [R0+URZ], R3 ;  /* 0x00000003000085a7 */ /* 0x000ea400080010ff */
[----:B--2---:R-:W-:Y:S05]  /*94d0*/  @!P0 BRA `(.L_x_128) ;  /* 0xfffffffc00f08947 */ /* 0x004fea000383ffff */
[----:B------:R-:W-:Y:S05]  /*94e0*/  BRA `(.L_x_129) ;  /* 0xffffff9c00887947 */ /* 0x000fea000383ffff */
.L_x_41:
[----:B------:R-:W-:-:S07]  /*94f0*/  MOV R0, UR5 ;  /* 0x0000000500007c02 */ /* 0x000fce0008000f00 */
.L_x_130:
[----:B-1----:R1:W2:Y:S02]  /*9500*/  SYNCS.PHASECHK.TRANS64.TRYWAIT P0, [R0+URZ], R3 ;  /* 0x00000003000075a7 */ /* 0x0022a400080011ff */
[----:B--2---:R-:W-:Y:S05]  /*9510*/  @!P0 NANOSLEEP.SYNCS 0x989680 ;  /* 0x009896800000895d */ /* 0x004fea0003900000 */
[----:B------:R-:W2:Y:S02]  /*9520*/  @!P0 SYNCS.PHASECHK.TRANS64 P0, [R0+URZ], R3 ;  /* 0x00000003000085a7 */ /* 0x000ea400080010ff */
[----:B--2---:R-:W-:Y:S05]  /*9530*/  @!P0 BRA `(.L_x_130) ;  /* 0xfffffffc00f08947 */ /* 0x004fea000383ffff */
[----:B------:R-:W-:Y:S05]  /*9540*/  BRA `(.L_x_131) ;  /* 0xffffff9c00987947 */ /* 0x000fea000383ffff */
.L_x_42:
[----:B------:R-:W-:-:S07]  /*9550*/  MOV R0, UR5 ;  /* 0x0000000500007c02 */ /* 0x000fce0008000f00 */
.L_x_132:
[----:B-1----:R1:W2:Y:S02]  /*9560*/  SYNCS.PHASECHK.TRANS64.TRYWAIT P0, [R0+URZ], R3 ;  /* 0x00000003000075a7 */ /* 0x0022a400080011ff */
[----:B--2---:R-:W-:Y:S05]  /*9570*/  @!P0 NANOSLEEP.SYNCS 0x989680 ;  /* 0x009896800000895d */ /* 0x004fea0003900000 */
[----:B------:R-:W2:Y:S02]  /*9580*/  @!P0 SYNCS.PHASECHK.TRANS64 P0, [R0+URZ], R3 ;  /* 0x00000003000085a7 */ /* 0x000ea400080010ff */
[----:B--2---:R-:W-:Y:S05]  /*9590*/  @!P0 BRA `(.L_x_132) ;  /* 0xfffffffc00f08947 */ /* 0x004fea000383ffff */
[----:B------:R-:W-:Y:S05]  /*95a0*/  BRA `(.L_x_133) ;  /* 0xffffff9c00a87947 */ /* 0x000fea000383ffff */
.L_x_43:
[----:B------:R-:W-:-:S07]  /*95b0*/  MOV R0, UR5 ;  /* 0x0000000500007c02 */ /* 0x000fce0008000f00 */
.L_x_134:
[----:B-1----:R1:W2:Y:S02]  /*95c0*/  SYNCS.PHASECHK.TRANS64.TRYWAIT P0, [R0+URZ], R3 ;  /* 0x00000003000075a7 */ /* 0x0022a400080011ff */
[----:B--2---:R-:W-:Y:S05]  /*95d0*/  @!P0 NANOSLEEP.SYNCS 0x989680 ;  /* 0x009896800000895d */ /* 0x004fea0003900000 */
[----:B------:R-:W2:Y:S02]  /*95e0*/  @!P0 SYNCS.PHASECHK.TRANS64 P0, [R0+URZ], R3 ;  /* 0x00000003000085a7 */ /* 0x000ea400080010ff */
[----:B--2---:R-:W-:Y:S05]  /*95f0*/  @!P0 BRA `(.L_x_134) ;  /* 0xfffffffc00f08947 */ /* 0x004fea000383ffff */
[----:B------:R-:W-:Y:S05]  /*9600*/  BRA `(.L_x_135) ;  /* 0xffffff9c00b87947 */ /* 0x000fea000383ffff */
.L_x_44:
[----:B------:R-:W-:-:S07]  /*9610*/  MOV R0, UR5 ;  /* 0x0000000500007c02 */ /* 0x000fce0008000f00 */
.L_x_136:
[----:B-1----:R1:W2:Y:S02]  /*9620*/  SYNCS.PHASECHK.TRANS64.TRYWAIT P0, [R0+URZ], R3 ;  /* 0x00000003000075a7 */ /* 0x0022a400080011ff */
[----:B--2---:R-:W-:Y:S05]  /*9630*/  @!P0 NANOSLEEP.SYNCS 0x989680 ;  /* 0x009896800000895d */ /* 0x004fea0003900000 */
[----:B------:R-:W2:Y:S02]  /*9640*/  @!P0 SYNCS.PHASECHK.TRANS64 P0, [R0+URZ], R3 ;  /* 0x00000003000085a7 */ /* 0x000ea400080010ff */
[----:B--2---:R-:W-:Y:S05]  /*9650*/  @!P0 BRA `(.L_x_136) ;  /* 0xfffffffc00f08947 */ /* 0x004fea000383ffff */
[----:B------:R-:W-:Y:S05]  /*9660*/  BRA `(.L_x_137) ;  /* 0xffffff9c00c87947 */ /* 0x000fea000383ffff */
.L_x_45:
[----:B------:R-:W-:-:S07]  /*9670*/  MOV R0, UR5 ;  /* 0x0000000500007c02 */ /* 0x000fce0008000f00 */
.L_x_138:
[----:B-1----:R1:W2:Y:S02]  /*9680*/  SYNCS.PHASECHK.TRANS64.TRYWAIT P0, [R0+URZ], R3 ;  /* 0x00000003000075a7 */ /* 0x0022a400080011ff */
[----:B--2---:R-:W-:Y:S05]  /*9690*/  @!P0 NANOSLEEP.SYNCS 0x989680 ;  /* 0x009896800000895d */ /* 0x004fea0003900000 */
[----:B------:R-:W2:Y:S02]  /*96a0*/  @!P0 SYNCS.PHASECHK.TRANS64 P0, [R0+URZ], R3 ;  /* 0x00000003000085a7 */ /* 0x000ea400080010ff */
[----:B--2---:R-:W-:Y:S05]  /*96b0*/  @!P0 BRA `(.L_x_138) ;  /* 0xfffffffc00f08947 */ /* 0x004fea000383ffff */
[----:B------:R-:W-:Y:S05]  /*96c0*/  BRA `(.L_x_139) ;  /* 0xffffff9c00d87947 */ /* 0x000fea000383ffff */
.L_x_46:
[----:B------:R-:W-:-:S07]  /*96d0*/  MOV R0, UR5 ;  /* 0x0000000500007c02 */ /* 0x000fce0008000f00 */
.L_x_140:
[----:B-1----:R1:W2:Y:S02]  /*96e0*/  SYNCS.PHASECHK.TRANS64.TRYWAIT P0, [R0+URZ], R3 ;  /* 0x00000003000075a7 */ /* 0x0022a400080011ff */
[----:B--2---:R-:W-:Y:S05]  /*96f0*/  @!P0 NANOSLEEP.SYNCS 0x989680 ;  /* 0x009896800000895d */ /* 0x004fea0003900000 */
[----:B------:R-:W2:Y:S02]  /*9700*/  @!P0 SYNCS.PHASECHK.TRANS64 P0, [R0+URZ], R3 ;  /* 0x00000003000085a7 */ /* 0x000ea400080010ff */
[----:B--2---:R-:W-:Y:S05]  /*9710*/  @!P0 BRA `(.L_x_140) ;  /* 0xfffffffc00f08947 */ /* 0x004fea000383ffff */
[----:B------:R-:W-:Y:S05]  /*9720*/  BRA `(.L_x_141) ;  /* 0xffffff9c00e87947 */ /* 0x000fea000383ffff */
.L_x_47:
[----:B------:R-:W-:-:S07]  /*9730*/  MOV R0, UR5 ;  /* 0x0000000500007c02 */ /* 0x000fce0008000f00 */
.L_x_142:
[----:B-1----:R1:W2:Y:S02]  /*9740*/  SYNCS.PHASECHK.TRANS64.TRYWAIT P0, [R0+URZ], R3 ;  /* 0x00000003000075a7 */ /* 0x0022a400080011ff */
[----:B--2---:R-:W-:Y:S05]  /*9750*/  @!P0 NANOSLEEP.SYNCS 0x989680 ;  /* 0x009896800000895d */ /* 0x004fea0003900000 */
[----:B------:R-:W2:Y:S02]  /*9760*/  @!P0 SYNCS.PHASECHK.TRANS64 P0, [R0+URZ], R3 ;  /* 0x00000003000085a7 */ /* 0x000ea400080010ff */
[----:B--2---:R-:W-:Y:S05]  /*9770*/  @!P0 BRA `(.L_x_142) ;  /* 0xfffffffc00f08947 */ /* 0x004fea000383ffff */
[----:B------:R-:W-:Y:S05]  /*9780*/  BRA `(.L_x_143) ;  /* 0xffffff9c00f87947 */ /* 0x000fea000383ffff */
.L_x_48:
[----:B------:R-:W-:-:S07]  /*9790*/  MOV R0, UR5 ;  /* 0x0000000500007c02 */ /* 0x000fce0008000f00 */
.L_x_144:
[----:B-1----:R1:W2:Y:S02]  /*97a0*/  SYNCS.PHASECHK.TRANS64.TRYWAIT P0, [R0+URZ], R3 ;  /* 0x00000003000075a7 */ /* 0x0022a400080011ff */
[----:B--2---:R-:W-:Y:S05]  /*97b0*/  @!P0 NANOSLEEP.SYNCS 0x989680 ;  /* 0x009896800000895d */ /* 0x004fea0003900000 */
[----:B------:R-:W2:Y:S02]  /*97c0*/  @!P0 SYNCS.PHASECHK.TRANS64 P0, [R0+URZ], R3 ;  /* 0x00000003000085a7 */ /* 0x000ea400080010ff */
[----:B--2---:R-:W-:Y:S05]  /*97d0*/  @!P0 BRA `(.L_x_144) ;  /* 0xfffffffc00f08947 */ /* 0x004fea000383ffff */
[----:B------:R-:W-:Y:S05]  /*97e0*/  BRA `(.L_x_145) ;  /* 0xffffffa000087947 */ /* 0x000fea000383ffff */
.L_x_49:
[----:B------:R-:W-:-:S07]  /*97f0*/  MOV R0, UR5 ;  /* 0x0000000500007c02 */ /* 0x000fce0008000f00 */
.L_x_146:
[----:B-1----:R1:W2:Y:S02]  /*9800*/  SYNCS.PHASECHK.TRANS64.TRYWAIT P0, [R0+URZ], R3 ;  /* 0x00000003000075a7 */ /* 0x0022a400080011ff */
[----:B--2---:R-:W-:Y:S05]  /*9810*/  @!P0 NANOSLEEP.SYNCS 0x989680 ;  /* 0x009896800000895d */ /* 0x004fea0003900000 */
[----:B------:R-:W2:Y:S02]  /*9820*/  @!P0 SYNCS.PHASECHK.TRANS64 P0, [R0+URZ], R3 ;  /* 0x00000003000085a7 */ /* 0x000ea400080010ff */
[----:B--2---:R-:W-:Y:S05]  /*9830*/  @!P0 BRA `(.L_x_146) ;  /* 0xfffffffc00f08947 */ /* 0x004fea000383ffff */
[----:B------:R-:W-:Y:S05]  /*9840*/  BRA `(.L_x_147) ;  /* 0xffffffa000187947 */ /* 0x000fea000383ffff */
.L_x_52:
[----:B------:R-:W-:-:S07]  /*9850*/  MOV R4, UR4 ;  /* 0x0000000400047c02 */ /* 0x000fce0008000f00 */
.L_x_148:
[----:B--2---:R2:W3:Y:S02]  /*9860*/  SYNCS.PHASECHK.TRANS64.TRYWAIT P1, [R4+URZ+0x148], R7 ;  /* 0x00014807040075a7 */ /* 0x0044e400080211ff */
[----:B---3--:R-:W-:Y:S05]  /*9870*/  @!P1 NANOSLEEP.SYNCS 0x989680 ;  /* 0x009896800000995d */ /* 0x008fea0003900000 */
[----:B------:R-:W3:Y:S02]  /*9880*/  @!P1 SYNCS.PHASECHK.TRANS64 P1, [R4+URZ+0x148], R7 ;  /* 0x00014807040095a7 */ /* 0x000ee400080210ff */
[----:B---3--:R-:W-:Y:S05]  /*9890*/  @!P1 BRA `(.L_x_148) ;  /* 0xfffffffc00f09947 */ /* 0x008fea000383ffff */
[----:B------:R-:W-:Y:S05]  /*98a0*/  BRA `(.L_x_149) ;  /* 0xffffffa000887947 */ /* 0x000fea000383ffff */
.L_x_53:
[----:B--2---:R-:W-:-:S07]  /*98b0*/  MOV R4, UR4 ;  /* 0x0000000400047c02 */ /* 0x004fce0008000f00 */
.L_x_150:
[----:B--2---:R2:W3:Y:S02]  /*98c0*/  SYNCS.PHASECHK.TRANS64.TRYWAIT P1, [R4+URZ+0x140], R5 ;  /* 0x00014005040075a7 */ /* 0x0044e400080211ff */
[----:B---3--:R-:W-:Y:S05]  /*98d0*/  @!P1 NANOSLEEP.SYNCS 0x989680 ;  /* 0x009896800000995d */ /* 0x008fea0003900000 */
[----:B------:R-:W3:Y:S02]  /*98e0*/  @!P1 SYNCS.PHASECHK.TRANS64 P1, [R4+URZ+0x140], R5 ;  /* 0x00014005040095a7 */ /* 0x000ee400080210ff */
[----:B---3--:R-:W-:Y:S05]  /*98f0*/  @!P1 BRA `(.L_x_150) ;  /* 0xfffffffc00f09947 */ /* 0x008fea000383ffff */
[----:B------:R-:W-:Y:S05]  /*9900*/  BRA `(.L_x_151) ;  /* 0xffffffa000907947 */ /* 0x000fea000383ffff */
.L_x_61:
[----:B------:R-:W-:-:S07]  /*9910*/  MOV R0, UR19 ;  /* 0x0000001300007c02 */ /* 0x000fce0008000f00 */
.L_x_152:
[----:B-1----:R1:W2:Y:S02]  /*9920*/  SYNCS.PHASECHK.TRANS64.TRYWAIT P0, [R0+URZ+0x140], R5 ;  /* 0x00014005000075a7 */ /* 0x0022a400080011ff */
[----:B--2---:R-:W-:Y:S05]  /*9930*/  @!P0 NANOSLEEP.SYNCS 0x989680 ;  /* 0x009896800000895d */ /* 0x004fea0003900000 */
[----:B------:R-:W2:Y:S02]  /*9940*/  @!P0 SYNCS.PHASECHK.TRANS64 P0, [R0+URZ+0x140], R5 ;  /* 0x00014005000085a7 */ /* 0x000ea400080010ff */
[----:B--2---:R-:W-:Y:S05]  /*9950*/  @!P0 BRA `(.L_x_152) ;  /* 0xfffffffc00f08947 */ /* 0x004fea000383ffff */
[----:B------:R-:W-:Y:S05]  /*9960*/  BRA `(.L_x_153) ;  /* 0xffffffa800007947 */ /* 0x000fea000383ffff */
.L_x_62:
[----:B------:R-:W-:-:S07]  /*9970*/  MOV R5, UR23 ;  /* 0x0000001700057c02 */ /* 0x000fce0008000f00 */
.L_x_154:
[----:B-1----:R1:W2:Y:S02]  /*9980*/  SYNCS.PHASECHK.TRANS64.TRYWAIT P0, [R5+URZ+0x160], R0 ;  /* 0x00016000050075a7 */ /* 0x0022a400080011ff */
[----:B--2---:R-:W-:Y:S05]  /*9990*/  @!P0 NANOSLEEP.SYNCS 0x989680 ;  /* 0x009896800000895d */ /* 0x004fea0003900000 */
[----:B------:R-:W2:Y:S02]  /*99a0*/  @!P0 SYNCS.PHASECHK.TRANS64 P0, [R5+URZ+0x160], R0 ;  /* 0x00016000050085a7 */ /* 0x000ea400080010ff */
[----:B--2---:R-:W-:Y:S05]  /*99b0*/  @!P0 BRA `(.L_x_154) ;  /* 0xfffffffc00f08947 */ /* 0x004fea000383ffff */
[----:B------:R-:W-:Y:S05]  /*99c0*/  BRA `(.L_x_155) ;  /* 0xffffffa8001c7947 */ /* 0x000fea000383ffff */
.L_x_65:
[----:B-1----:R-:W-:Y:S07]  /*99d0*/  MOV R0, UR15 ;  /* 0x0000000f00007c02 */ /* 0x002fee0008000f00 */
.L_x_156:
[----:B-1----:R1:W2:Y:S02]  /*99e0*/  SYNCS.PHASECHK.TRANS64.TRYWAIT P0, [R0+URZ], R5 ;  /* 0x00000005000075a7 */ /* 0x0022a400080011ff */
[----:B--2---:R-:W-:Y:S05]  /*99f0*/  @!P0 NANOSLEEP.SYNCS 0x989680 ;  /* 0x009896800000895d */ /* 0x004fea0003900000 */
[----:B------:R-:W2:Y:S02]  /*9a00*/  @!P0 SYNCS.PHASECHK.TRANS64 P0, [R0+URZ], R5 ;  /* 0x00000005000085a7 */ /* 0x000ea400080010ff */
[----:B--2---:R-:W-:Y:S05]  /*9a10*/  @!P0 BRA `(.L_x_156) ;  /* 0xfffffffc00f08947 */ /* 0x004fea000383ffff */
[----:B------:R-:W-:Y:S05]  /*9a20*/  BRA `(.L_x_64) ;  /* 0xffffffa8004c7947 */ /* 0x000fea000383ffff */
.L_x_68:
[----:B------:R-:W-:-:S07]  /*9a30*/  MOV R0, UR4 ;  /* 0x0000000400007c02 */ /* 0x000fce0008000f00 */
.L_x_157:
[----:B-1----:R1:W3:Y:S02]  /*9a40*/  SYNCS.PHASECHK.TRANS64.TRYWAIT P0, [R0+URZ], R3 ;  /* 0x00000003000075a7 */ /* 0x0022e400080011ff */
[----:B---3--:R-:W-:Y:S05]  /*9a50*/  @!P0 NANOSLEEP.SYNCS 0x989680 ;  /* 0x009896800000895d */ /* 0x008fea0003900000 */
[----:B------:R-:W3:Y:S02]  /*9a60*/  @!P0 SYNCS.PHASECHK.TRANS64 P0, [R0+URZ], R3 ;  /* 0x00000003000085a7 */ /* 0x000ee400080010ff */
[----:B---3--:R-:W-:Y:S05]  /*9a70*/  @!P0 BRA `(.L_x_157) ;  /* 0xfffffffc00f08947 */ /* 0x008fea000383ffff */
[----:B------:R-:W-:Y:S05]  /*9a80*/  BRA `(.L_x_158) ;  /* 0xffffffac000c7947 */ /* 0x000fea000383ffff */
.L_x_69:
[----:B------:R-:W-:-:S07]  /*9a90*/  MOV R0, UR4 ;  /* 0x0000000400007c02 */ /* 0x000fce0008000f00 */
.L_x_159:
[----:B-1----:R1:W2:Y:S02]  /*9aa0*/  SYNCS.PHASECHK.TRANS64.TRYWAIT P0, [R0+URZ], R3 ;  /* 0x00000003000075a7 */ /* 0x0022a400080011ff */
[----:B--2---:R-:W-:Y:S05]  /*9ab0*/  @!P0 NANOSLEEP.SYNCS 0x989680 ;  /* 0x009896800000895d */ /* 0x004fea0003900000 */
[----:B------:R-:W2:Y:S02]  /*9ac0*/  @!P0 SYNCS.PHASECHK.TRANS64 P0, [R0+URZ], R3 ;  /* 0x00000003000085a7 */ /* 0x000ea400080010ff */
[----:B--2---:R-:W-:Y:S05]  /*9ad0*/  @!P0 BRA `(.L_x_159) ;  /* 0xfffffffc00f08947 */ /* 0x004fea000383ffff */
[----:B------:R-:W-:Y:S05]  /*9ae0*/  BRA `(.L_x_160) ;  /* 0xffffffac00187947 */ /* 0x000fea000383ffff */
.L_x_74:
[----:B------:R-:W-:Y:S07]  /*9af0*/  MOV R0, UR22 ;  /* 0x0000001600007c02 */ /* 0x000fee0008000f00 */
.L_x_161:
[----:B-1----:R1:W2:Y:S02]  /*9b00*/  SYNCS.PHASECHK.TRANS64.TRYWAIT P0, [R0+URZ+0x140], R3 ;  /* 0x00014003000075a7 */ /* 0x0022a400080011ff */
[----:B--2---:R-:W-:Y:S05]  /*9b10*/  @!P0 NANOSLEEP.SYNCS 0x989680 ;  /* 0x009896800000895d */ /* 0x004fea0003900000 */
[----:B------:R-:W2:Y:S02]  /*9b20*/  @!P0 SYNCS.PHASECHK.TRANS64 P0, [R0+URZ+0x140], R3 ;  /* 0x00014003000085a7 */ /* 0x000ea400080010ff */
[----:B--2---:R-:W-:Y:S05]  /*9b30*/  @!P0 BRA `(.L_x_161) ;  /* 0xfffffffc00f08947 */ /* 0x004fea000383ffff */
[----:B------:R-:W-:Y:S05]  /*9b40*/  BRA `(.L_x_162) ;  /* 0xffffffb000ec7947 */ /* 0x000fea000383ffff */
.L_x_77:
[----:B------:R-:W-:Y:S07]  /*9b50*/  MOV R3, UR22 ;  /* 0x0000001600037c02 */ /* 0x000fee0008000f00 */
.L_x_163:
[----:B-1----:R1:W2:Y:S02]  /*9b60*/  SYNCS.PHASECHK.TRANS64.TRYWAIT P1, [R3+URZ+0x138], R12 ;  /* 0x0001380c030075a7 */ /* 0x0022a400080211ff */
[----:B--2---:R-:W-:Y:S05]  /*9b70*/  @!P1 NANOSLEEP.SYNCS 0x989680 ;  /* 0x009896800000995d */ /* 0x004fea0003900000 */
[----:B------:R-:W2:Y:S02]  /*9b80*/  @!P1 SYNCS.PHASECHK.TRANS64 P1, [R3+URZ+0x138], R12 ;  /* 0x0001380c030095a7 */ /* 0x000ea400080210ff */
[----:B--2---:R-:W-:Y:S05]  /*9b90*/  @!P1 BRA `(.L_x_163) ;  /* 0xfffffffc00f09947 */ /* 0x004fea000383ffff */
[----:B------:R-:W-:Y:S05]  /*9ba0*/  BRA `(.L_x_76) ;  /* 0xffffffb800487947 */ /* 0x000fea000383ffff */
.L_x_80:
[----:B------:R-:W-:Y:S07]  /*9bb0*/  MOV R0, UR22 ;  /* 0x0000001600007c02 */ /* 0x000fee0008000f00 */
.L_x_164:
[----:B-1----:R1:W2:Y:S02]  /*9bc0*/  SYNCS.PHASECHK.TRANS64.TRYWAIT P1, [R0+URZ+0x120], R9 ;  /* 0x00012009000075a7 */ /* 0x0022a400080211ff */
[----:B--2---:R-:W-:Y:S05]  /*9bd0*/  @!P1 NANOSLEEP.SYNCS 0x989680 ;  /* 0x009896800000995d */ /* 0x004fea0003900000 */
[----:B------:R-:W2:Y:S02]  /*9be0*/  @!P1 SYNCS.PHASECHK.TRANS64 P1, [R0+URZ+0x120], R9 ;  /* 0x00012009000095a7 */ /* 0x000ea400080210ff */
[----:B--2---:R-:W-:Y:S05]  /*9bf0*/  @!P1 BRA `(.L_x_164) ;  /* 0xfffffffc00f09947 */ /* 0x004fea000383ffff */
[----:B------:R-:W-:Y:S05]  /*9c00*/  BRA `(.L_x_165) ;  /* 0xffffffbc00b87947 */ /* 0x000fea000383ffff */
.L_x_81:
[----:B------:R-:W-:Y:S07]  /*9c10*/  MOV R0, UR22 ;  /* 0x0000001600007c02 */ /* 0x000fee0008000f00 */
.L_x_166:
[----:B-1----:R1:W2:Y:S02]  /*9c20*/  SYNCS.PHASECHK.TRANS64.TRYWAIT P0, [R0+URZ+0x128], R9 ;  /* 0x00012809000075a7 */ /* 0x0022a400080011ff */
[----:B--2---:R-:W-:Y:S05]  /*9c30*/  @!P0 NANOSLEEP.SYNCS 0x989680 ;  /* 0x009896800000895d */ /* 0x004fea0003900000 */
[----:B------:R-:W2:Y:S02]  /*9c40*/  @!P0 SYNCS.PHASECHK.TRANS64 P0, [R0+URZ+0x128], R9 ;  /* 0x00012809000085a7 */ /* 0x000ea400080010ff */
[----:B--2---:R-:W-:Y:S05]  /*9c50*/  @!P0 BRA `(.L_x_166) ;  /* 0xfffffffc00f08947 */ /* 0x004fea000383ffff */
[----:B------:R-:W-:Y:S05]  /*9c60*/  BRA `(.L_x_167) ;  /* 0xffffffc000007947 */ /* 0x000fea000383ffff */
.L_x_83:
[----:B------:R-:W-:-:S07]  /*9c70*/  MOV R0, UR22 ;  /* 0x0000001600007c02 */ /* 0x000fce0008000f00 */
.L_x_168:
[----:B--2---:R2:W3:Y:S02]  /*9c80*/  SYNCS.PHASECHK.TRANS64.TRYWAIT P0, [R0+URZ+0x120], R3 ;  /* 0x00012003000075a7 */ /* 0x0044e400080011ff */
[----:B---3--:R-:W-:Y:S05]  /*9c90*/  @!P0 NANOSLEEP.SYNCS 0x989680 ;  /* 0x009896800000895d */ /* 0x008fea0003900000 */
[----:B------:R-:W3:Y:S02]  /*9ca0*/  @!P0 SYNCS.PHASECHK.TRANS64 P0, [R0+URZ+0x120], R3 ;  /* 0x00012003000085a7 */ /* 0x000ee400080010ff */
[----:B---3--:R-:W-:Y:S05]  /*9cb0*/  @!P0 BRA `(.L_x_168) ;  /* 0xfffffffc00f08947 */ /* 0x008fea000383ffff */
[----:B------:R-:W-:Y:S05]  /*9cc0*/  BRA `(.L_x_169) ;  /* 0xffffffc000587947 */ /* 0x000fea000383ffff */
.L_x_85:
[----:B------:R-:W-:Y:S07]  /*9cd0*/  MOV R0, UR49 ;  /* 0x0000003100007c02 */ /* 0x000fee0008000f00 */
.L_x_170:
[----:B-1----:R1:W2:Y:S02]  /*9ce0*/  SYNCS.PHASECHK.TRANS64.TRYWAIT P0, [R0+URZ+0x140], R3 ;  /* 0x00014003000075a7 */ /* 0x0022a400080011ff */
[----:B--2---:R-:W-:Y:S05]  /*9cf0*/  @!P0 NANOSLEEP.SYNCS 0x989680 ;  /* 0x009896800000895d */ /* 0x004fea0003900000 */
[----:B------:R-:W2:Y:S02]  /*9d00*/  @!P0 SYNCS.PHASECHK.TRANS64 P0, [R0+URZ+0x140], R3 ;  /* 0x00014003000085a7 */ /* 0x000ea400080010ff */
[----:B--2---:R-:W-:Y:S05]  /*9d10*/  @!P0 BRA `(.L_x_170) ;  /* 0xfffffffc00f08947 */ /* 0x004fea000383ffff */
[----:B------:R-:W-:Y:S05]  /*9d20*/  BRA `(.L_x_171) ;  /* 0xffffffc400387947 */ /* 0x000fea000383ffff */
.L_x_96:
[----:B---3--:R3:W1:Y:S02]  /*9d30*/  SYNCS.PHASECHK.TRANS64.TRYWAIT P1, [R0+URZ+0x110], R3 ;  /* 0x00011003000075a7 */ /* 0x00866400080211ff */
[----:B-1----:R-:W-:Y:S05]  /*9d40*/  @!P1 NANOSLEEP.SYNCS 0x989680 ;  /* 0x009896800000995d */ /* 0x002fea0003900000 */
[----:B------:R-:W1:Y:S02]  /*9d50*/  @!P1 SYNCS.PHASECHK.TRANS64 P1, [R0+URZ+0x110], R3 ;  /* 0x00011003000095a7 */ /* 0x000e6400080210ff */
[----:B-1----:R-:W-:Y:S05]  /*9d60*/  @!P1 BRA `(.L_x_96) ;  /* 0xfffffffc00f09947 */ /* 0x002fea000383ffff */
[----:B------:R-:W-:Y:S05]  /*9d70*/  BRA `(.L_x_95) ;  /* 0xffffffd800207947 */ /* 0x000fea000383ffff */
.L_x_98:
[----:B----4-:R4:W1:Y:S02]  /*9d80*/  SYNCS.PHASECHK.TRANS64.TRYWAIT P0, [R103+URZ+0x150], R4 ;  /* 0x00015004670075a7 */ /* 0x01086400080011ff */
[----:B-1----:R-:W-:Y:S05]  /*9d90*/  @!P0 NANOSLEEP.SYNCS 0x989680 ;  /* 0x009896800000895d */ /* 0x002fea0003900000 */
[----:B------:R-:W1:Y:S02]  /*9da0*/  @!P0 SYNCS.PHASECHK.TRANS64 P0, [R103+URZ+0x150], R4 ;  /* 0x00015004670085a7 */ /* 0x000e6400080010ff */
[----:B-1----:R-:W-:Y:S05]  /*9db0*/  @!P0 BRA `(.L_x_98) ;  /* 0xfffffffc00f08947 */ /* 0x002fea000383ffff */
[----:B------:R-:W-:Y:S05]  /*9dc0*/  BRA `(.L_x_97) ;  /* 0xffffffd800707947 */ /* 0x000fea000383ffff */
.L_x_107:
[----:B---3--:R3:W4:Y:S02]  /*9dd0*/  SYNCS.PHASECHK.TRANS64.TRYWAIT P0, [R111+URZ+0x110], R4 ;  /* 0x000110046f0075a7 */ /* 0x00872400080011ff */
[----:B----4-:R-:W-:Y:S05]  /*9de0*/  @!P0 NANOSLEEP.SYNCS 0x989680 ;  /* 0x009896800000895d */ /* 0x010fea0003900000 */
[----:B------:R-:W4:Y:S02]  /*9df0*/  @!P0 SYNCS.PHASECHK.TRANS64 P0, [R111+URZ+0x110], R4 ;  /* 0x000110046f0085a7 */ /* 0x000f2400080010ff */
[----:B----4-:R-:W-:Y:S05]  /*9e00*/  @!P0 BRA `(.L_x_107) ;  /* 0xfffffffc00f08947 */ /* 0x010fea000383ffff */
[----:B------:R-:W-:Y:S05]  /*9e10*/  BRA `(.L_x_106) ;  /* 0xffffffe4006c7947 */ /* 0x000fea000383ffff */
        .weak           $__internal_0_$__cuda_sm10x_tcgen05_guardrail_trap_col_being_dealloced_not_returned_by_alloc
        .type           $__internal_0_$__cuda_sm10x_tcgen05_guardrail_trap_col_being_dealloced_not_returned_by_alloc,@function
        .size           $__internal_0_$__cuda_sm10x_tcgen05_guardrail_trap_col_being_dealloced_not_returned_by_alloc,($__internal_1_$__cuda_sm10x_tcgen05_guardrail_trap_phase_invalid_during_alloc - $__internal_0_$__cuda_sm10x_tcgen05_guardrail_trap_col_being_dealloced_not_returned_by_alloc)
$__internal_0_$__cuda_sm10x_tcgen05_guardrail_trap_col_being_dealloced_not_returned_by_alloc:
[----:B------:R-:W-:Y:S05]  /*9e20*/  BPT.TRAP 0x1 ;  /* 0x000000040000795c */ /* 0x000fea0000300000 */
[----:B------:R-:W-:-:S04]  /*9e30*/  HFMA2 R3, -RZ, RZ, 0, 0 ;  /* 0x00000000ff037431 */ /* 0x000fc800000001ff */
[----:B------:R-:W-:Y:S05]  /*9e40*/  RET.REL.NODEC R2 `(_ZN7cutlass13device_kernelINS_4conv6kernel13ConvUniversalINS1_16ConvProblemShapeILNS1_8OperatorE2ELi3EEENS1_10collective14CollectiveConvINS1_47MainloopSm100TmaUmmaWarpSpecializedImplicitGemmILS5_2ELi17ELi3ELi1ELi2EN4cute5tupleIJNSA_1CILi1EEESD_SD_EEEEENSB_IJNSC_ILi64EEENSB_IJNSC_ILi128EEEEEENSB_IJSG_EEEEEENS_12float_e4m3_tESL_NSA_8TiledMMAINSA_8MMA_AtomIJNSA_10MMA_TraitsINSA_19SM100_MMA_F8F6F4_SSEJSL_SL_fSG_SH_NSA_17integral_constantINSA_4UMMA5MajorELSS_1EEEST_NSQ_INSR_7ScaleInELSU_0EEESV_EEEEEENSA_6LayoutISE_NSB_IJNSC_ILi0EEESZ_SZ_EEEEENSB_IJNSA_10UnderscoreES12_S12_EEEEENS7_6detail27Sm100ImplicitGemmTileTraitsINSA_13SM90_TMA_LOADENSA_14ComposedLayoutINSA_7SwizzleILi2ELi4ELi3EEENSA_18smem_ptr_flag_bitsILi8EEENSY_INSB_IJSG_NSC_ILi8EEEEEENSB_IJSD_SG_EEEEEEEvEENS16_INSA_20SM90_TMA_LOAD_IM2COLENS18_INS19_ILi3ELi4ELi3EEES1C_NSY_INSB_IJSH_S1D_EEENSB_IJSD_SH_EEEEEEEvEEEENS_8epilogue10collective18CollectiveEpilogueINS1R_23Sm100TmaWarpSpecializedILi2ELi2ELi32ELb0ELb0EEEJSK_NSB_IJNSY_ISG_SD_EES1W_EEESL_NSB_IJlNSB_IJSD_lllEEESZ_EEESL_S1Z_NS1R_6fusion15FusionCallbacksIS1V_NS20_17LinearCombinationISL_fSL_fLNS_15FloatRoundStyleE2EEESK_S1X_JEEENSA_5SM1004TMEM4LOAD26SM100_TMEM_LOAD_16dp32b32xES17_NS18_IS1A_S1C_NSY_INSB_IJS1D_SG_EEENSB_IJSG_SD_EEEEEEENSA_39AutoVectorizingCopyWithAssumedAlignmentILi128EEENSA_14SM90_TMA_STOREES2D_S2F_S2F_EEEvvEEEEvNT_6ParamsE) ;  /* 0xffffff60026c7950 */ /* 0x000fea0003c3ffff */
        .weak           $__internal_1_$__cuda_sm10x_tcgen05_guardrail_trap_phase_invalid_during_alloc
        .type           $__internal_1_$__cuda_sm10x_tcgen05_guardrail_trap_phase_invalid_during_alloc,@function
        .size           $__internal_1_$__cuda_sm10x_tcgen05_guardrail_trap_phase_invalid_during_alloc,($__internal_2_$__cuda_sm10x_tcgen05_guardrail_trap_unallocated_columns_being_dealloced - $__internal_1_$__cuda_sm10x_tcgen05_guardrail_trap_phase_invalid_during_alloc)
$__internal_1_$__cuda_sm10x_tcgen05_guardrail_trap_phase_invalid_during_alloc:
[----:B------:R-:W-:Y:S05]  /*9e50*/  BPT.TRAP 0x1 ;  /* 0x000000040000795c */ /* 0x000fea0000300000 */
[----:B------:R-:W-:-:S04]  /*9e60*/  MOV R3, 0x0 ;  /* 0x0000000000037802 */ /* 0x000fc80000000f00 */
[----:B------:R-:W-:Y:S05]  /*9e70*/  RET.REL.NODEC R2 `(_ZN7cutlass13device_kernelINS_4conv6kernel13ConvUniversalINS1_16ConvProblemShapeILNS1_8OperatorE2ELi3EEENS1_10collective14CollectiveConvINS1_47MainloopSm100TmaUmmaWarpSpecializedImplicitGemmILS5_2ELi17ELi3ELi1ELi2EN4cute5tupleIJNSA_1CILi1EEESD_SD_EEEEENSB_IJNSC_ILi64EEENSB_IJNSC_ILi128EEEEEENSB_IJSG_EEEEEENS_12float_e4m3_tESL_NSA_8TiledMMAINSA_8MMA_AtomIJNSA_10MMA_TraitsINSA_19SM100_MMA_F8F6F4_SSEJSL_SL_fSG_SH_NSA_17integral_constantINSA_4UMMA5MajorELSS_1EEEST_NSQ_INSR_7ScaleInELSU_0EEESV_EEEEEENSA_6LayoutISE_NSB_IJNSC_ILi0EEESZ_SZ_EEEEENSB_IJNSA_10UnderscoreES12_S12_EEEEENS7_6detail27Sm100ImplicitGemmTileTraitsINSA_13SM90_TMA_LOADENSA_14ComposedLayoutINSA_7SwizzleILi2ELi4ELi3EEENSA_18smem_ptr_flag_bitsILi8EEENSY_INSB_IJSG_NSC_ILi8EEEEEENSB_IJSD_SG_EEEEEEEvEENS16_INSA_20SM90_TMA_LOAD_IM2COLENS18_INS19_ILi3ELi4ELi3EEES1C_NSY_INSB_IJSH_S1D_EEENSB_IJSD_SH_EEEEEEEvEEEENS_8epilogue10collective18CollectiveEpilogueINS1R_23Sm100TmaWarpSpecializedILi2ELi2ELi32ELb0ELb0EEEJSK_NSB_IJNSY_ISG_SD_EES1W_EEESL_NSB_IJlNSB_IJSD_lllEEESZ_EEESL_S1Z_NS1R_6fusion15FusionCallbacksIS1V_NS20_17LinearCombinationISL_fSL_fLNS_15FloatRoundStyleE2EEESK_S1X_JEEENSA_5SM1004TMEM4LOAD26SM100_TMEM_LOAD_16dp32b32xES17_NS18_IS1A_S1C_NSY_INSB_IJS1D_SG_EEENSB_IJSG_SD_EEEEEEENSA_39AutoVectorizingCopyWithAssumedAlignmentILi128EEENSA_14SM90_TMA_STOREES2D_S2F_S2F_EEEvvEEEEvNT_6ParamsE) ;  /* 0xffffff6002607950 */ /* 0x000fea0003c3ffff */
        .weak           $__internal_2_$__cuda_sm10x_tcgen05_guardrail_trap_unallocated_columns_being_dealloced
        .type           $__internal_2_$__cuda_sm10x_tcgen05_guardrail_trap_unallocated_columns_being_dealloced,@function
        .size           $__internal_2_$__cuda_sm10x_tcgen05_guardrail_trap_unallocated_columns_being_dealloced,(.L_x_173 - $__internal_2_$__cuda_sm10x_tcgen05_guardrail_trap_unallocated_columns_being_dealloced)
$__internal_2_$__cuda_sm10x_tcgen05_guardrail_trap_unallocated_columns_being_dealloced:
[----:B------:R-:W-:Y:S05]  /*9e80*/  BPT.TRAP 0x1 ;  /* 0x000000040000795c */ /* 0x000fea0000300000 */
[----:B------:R-:W-:-:S04]  /*9e90*/  HFMA2 R3, -RZ, RZ, 0, 0 ;  /* 0x00000000ff037431 */ /* 0x000fc800000001ff */
[----:B------:R-:W-:Y:S05]  /*9ea0*/  RET.REL.NODEC R2 `(_ZN7cutlass13device_kernelINS_4conv6kernel13ConvUniversalINS1_16ConvProblemShapeILNS1_8OperatorE2ELi3EEENS1_10collective14CollectiveConvINS1_47MainloopSm100TmaUmmaWarpSpecializedImplicitGemmILS5_2ELi17ELi3ELi1ELi2EN4cute5tupleIJNSA_1CILi1EEESD_SD_EEEEENSB_IJNSC_ILi64EEENSB_IJNSC_ILi128EEEEEENSB_IJSG_EEEEEENS_12float_e4m3_tESL_NSA_8TiledMMAINSA_8MMA_AtomIJNSA_10MMA_TraitsINSA_19SM100_MMA_F8F6F4_SSEJSL_SL_fSG_SH_NSA_17integral_constantINSA_4UMMA5MajorELSS_1EEEST_NSQ_INSR_7ScaleInELSU_0EEESV_EEEEEENSA_6LayoutISE_NSB_IJNSC_ILi0EEESZ_SZ_EEEEENSB_IJNSA_10UnderscoreES12_S12_EEEEENS7_6detail27Sm100ImplicitGemmTileTraitsINSA_13SM90_TMA_LOADENSA_14ComposedLayoutINSA_7SwizzleILi2ELi4ELi3EEENSA_18smem_ptr_flag_bitsILi8EEENSY_INSB_IJSG_NSC_ILi8EEEEEENSB_IJSD_SG_EEEEEEEvEENS16_INSA_20SM90_TMA_LOAD_IM2COLENS18_INS19_ILi3ELi4ELi3EEES1C_NSY_INSB_IJSH_S1D_EEENSB_IJSD_SH_EEEEEEEvEEEENS_8epilogue10collective18CollectiveEpilogueINS1R_23Sm100TmaWarpSpecializedILi2ELi2ELi32ELb0ELb0EEEJSK_NSB_IJNSY_ISG_SD_EES1W_EEESL_NSB_IJlNSB_IJSD_lllEEESZ_EEESL_S1Z_NS1R_6fusion15FusionCallbacksIS1V_NS20_17LinearCombinationISL_fSL_fLNS_15FloatRoundStyleE2EEESK_S1X_JEEENSA_5SM1004TMEM4LOAD26SM100_TMEM_LOAD_16dp32b32xES17_NS18_IS1A_S1C_NSY_INSB_IJS1D_SG_EEENSB_IJSG_SD_EEEEEEENSA_39AutoVectorizingCopyWithAssumedAlignmentILi128EEENSA_14SM90_TMA_STOREES2D_S2F_S2F_EEEvvEEEEvNT_6ParamsE) ;  /* 0xffffff6002547950 */ /* 0x000fea0003c3ffff */
.L_x_172:
[----:B------:R-:W-:-:S00]  /*9eb0*/  BRA `(.L_x_172) ;  /* 0xfffffffc00fc7947 */ /* 0x000fc0000383ffff */
[----:B------:R-:W-:-:S00]  /*9ec0*/  NOP ;  /* 0x0000000000007918 */ /* 0x000fc00000000000 */
        /* <DEDUP_REMOVED lines=11> */
.L_x_173:


//--------------------- .nv.global.init           --------------------------
	.section	.nv.global.init,"aw",@progbits
.nv.global.init:
	.type		$str$29,@object
	.size		$str$29,($str$30 - $str$29)
$str$29:
        /*0000*/ 	.byte	0x28, 0x61, 0x64, 0x64, 0x72, 0x65, 0x73, 0x73, 0x20, 0x26, 0x20, 0x6d, 0x61, 0x73, 0x6b, 0x29
        /*0010*/ 	.byte	0x20, 0x3d, 0x3d, 0x20, 0x30, 0x00
	.type		$str$30,@object
	.size		$str$30,($str$28 - $str$30)
$str$30:
        /*0016*/ 	.byte	0x2f, 0x74, 0x6d, 0x70, 0x2f, 0x63, 0x75, 0x74, 0x6c, 0x61, 0x73, 0x73, 0x5f, 0x73, 0x77, 0x65
        /*0026*/ 	.byte	0x65, 0x70, 0x5f, 0x73, 0x72, 0x63, 0x2f, 0x69, 0x6e, 0x63, 0x6c, 0x75, 0x64, 0x65, 0x2f, 0x63
        /*0036*/ 	.byte	0x75, 0x74, 0x65, 0x2f, 0x70, 0x6f, 0x69, 0x6e, 0x74, 0x65, 0x72, 0x5f, 0x66, 0x6c, 0x61, 0x67
        /*0046*/ 	.byte	0x67, 0x65, 0x64, 0x2e, 0x68, 0x70, 0x70, 0x00
	.type		$str$28,@object
	.size		$str$28,($str$27 - $str$28)
$str$28:
        /*004e*/ 	.byte	0x2f, 0x74, 0x6d, 0x70, 0x2f, 0x63, 0x75, 0x74, 0x6c, 0x61, 0x73, 0x73, 0x5f, 0x73, 0x77, 0x65
        /*005e*/ 	.byte	0x65, 0x70, 0x5f, 0x73, 0x72, 0x63, 0x2f, 0x69, 0x6e, 0x63, 0x6c, 0x75, 0x64, 0x65, 0x2f, 0x63
        /*006e*/ 	.byte	0x75, 0x74, 0x65, 0x2f, 0x61, 0x74, 0x6f, 0x6d, 0x2f, 0x63, 0x6f, 0x70, 0x79, 0x5f, 0x74, 0x72
        /*007e*/ 	.byte	0x61, 0x69, 0x74, 0x73, 0x5f, 0x73, 0x6d, 0x31, 0x30, 0x30, 0x2e, 0x68, 0x70, 0x70, 0x00
	.type		$str$27,@object
	.size		$str$27,(__unnamed_1 - $str$27)
$str$27:
        /*008d*/ 	.byte	0x28, 0x28, 0x75, 0x69, 0x6e, 0x74, 0x33, 0x32, 0x5f, 0x74, 0x28, 0x74, 0x68, 0x72, 0x65, 0x61
        /*009d*/ 	.byte	0x64, 0x49, 0x64, 0x78, 0x2e, 0x78, 0x29, 0x20, 0x2f, 0x20, 0x33, 0x32, 0x29, 0x20, 0x25, 0x20
        /*00ad*/ 	.byte	0x34, 0x29, 0x20, 0x3d, 0x3d, 0x20, 0x28, 0x28, 0x28, 0x74, 0x6d, 0x65, 0x6d, 0x5f, 0x61, 0x64
        /*00bd*/ 	.byte	0x64, 0x72, 0x20, 0x3e, 0x3e, 0x20, 0x31, 0x36, 0x29, 0x20, 0x2f, 0x20, 0x33, 0x32, 0x29, 0x20
        /*00cd*/ 	.byte	0x25, 0x20, 0x34, 0x29, 0x00
	.type		__unnamed_1,@object
	.size		__unnamed_1,(__unnamed_2 - __unnamed_1)
__unnamed_1:
        /*00d2*/ 	.byte	0x61, 0x75, 0x74, 0x6f, 0x20, 0x63, 0x75, 0x74, 0x65, 0x3a, 0x3a, 0x61, 0x73, 0x5f, 0x70, 0x6f
        /* <DEDUP_REMOVED lines=24> */
        /*0262*/ 	.byte	0x3c, 0x34, 0x30, 0x39, 0x36, 0x3e, 0x3e, 0x3e, 0x3e, 0x5d, 0x00
	.type		__unnamed_2,@object
	.size		__unnamed_2,(.L_2 - __unnamed_2)
__unnamed_2:
        /* <DEDUP_REMOVED lines=40> */
        /*04ed*/ 	.byte	0x74, 0x65, 0x3a, 0x3a, 0x43, 0x3c, 0x30, 0x3e, 0x3e, 0x3e, 0x3e, 0x5d, 0x00
.L_2:


//--------------------- .nv.shared._ZN7cutlass13device_kernelINS_4conv6kernel13ConvUniversalINS1_16ConvProblemShapeILNS1_8OperatorE2ELi3EEENS1_10collective14CollectiveConvINS1_47MainloopSm100TmaUmmaWarpSpecializedImplicitGemmILS5_2ELi17ELi3ELi1ELi2EN4cute5tupleIJNSA_1CILi1EEESD_SD_EEEEENSB_IJNSC_ILi64EEENSB_IJNSC_ILi128EEEEEENSB_IJSG_EEEEEENS_12float_e4m3_tESL_NSA_8TiledMMAINSA_8MMA_AtomIJNSA_10MMA_TraitsINSA_19SM100_MMA_F8F6F4_SSEJSL_SL_fSG_SH_NSA_17integral_constantINSA_4UMMA5MajorELSS_1EEEST_NSQ_INSR_7ScaleInELSU_0EEESV_EEEEEENSA_6LayoutISE_NSB_IJNSC_ILi0EEESZ_SZ_EEEEENSB_IJNSA_10UnderscoreES12_S12_EEEEENS7_6detail27Sm100ImplicitGemmTileTraitsINSA_13SM90_TMA_LOADENSA_14ComposedLayoutINSA_7SwizzleILi2ELi4ELi3EEENSA_18smem_ptr_flag_bitsILi8EEENSY_INSB_IJSG_NSC_ILi8EEEEEENSB_IJSD_SG_EEEEEEEvEENS16_INSA_20SM90_TMA_LOAD_IM2COLENS18_INS19_ILi3ELi4ELi3EEES1C_NSY_INSB_IJSH_S1D_EEENSB_IJSD_SH_EEEEEEEvEEEENS_8epilogue10collective18CollectiveEpilogueINS1R_23Sm100TmaWarpSpecializedILi2ELi2ELi32ELb0ELb0EEEJSK_NSB_IJNSY_ISG_SD_EES1W_EEESL_NSB_IJlNSB_IJSD_lllEEESZ_EEESL_S1Z_NS1R_6fusion15FusionCallbacksIS1V_NS20_17LinearCombinationISL_fSL_fLNS_15FloatRoundStyleE2EEESK_S1X_JEEENSA_5SM1004TMEM4LOAD26SM100_TMEM_LOAD_16dp32b32xES17_NS18_IS1A_S1C_NSY_INSB_IJS1D_SG_EEENSB_IJSG_SD_EEEEEEENSA_39AutoVectorizingCopyWithAssumedAlignmentILi128EEENSA_14SM90_TMA_STOREES2D_S2F_S2F_EEEvvEEEEvNT_6ParamsE --------------------------
	.section	.nv.shared._ZN7cutlass13device_kernelINS_4conv6kernel13ConvUniversalINS1_16ConvProblemShapeILNS1_8OperatorE2ELi3EEENS1_10collective14CollectiveConvINS1_47MainloopSm100TmaUmmaWarpSpecializedImplicitGemmILS5_2ELi17ELi3ELi1ELi2EN4cute5tupleIJNSA_1CILi1EEESD_SD_EEEEENSB_IJNSC_ILi64EEENSB_IJNSC_ILi128EEEEEENSB_IJSG_EEEEEENS_12float_e4m3_tESL_NSA_8TiledMMAINSA_8MMA_AtomIJNSA_10MMA_TraitsINSA_19SM100_MMA_F8F6F4_SSEJSL_SL_fSG_SH_NSA_17integral_constantINSA_4UMMA5MajorELSS_1EEEST_NSQ_INSR_7ScaleInELSU_0EEESV_EEEEEENSA_6LayoutISE_NSB_IJNSC_ILi0EEESZ_SZ_EEEEENSB_IJNSA_10UnderscoreES12_S12_EEEEENS7_6detail27Sm100ImplicitGemmTileTraitsINSA_13SM90_TMA_LOADENSA_14ComposedLayoutINSA_7SwizzleILi2ELi4ELi3EEENSA_18smem_ptr_flag_bitsILi8EEENSY_INSB_IJSG_NSC_ILi8EEEEEENSB_IJSD_SG_EEEEEEEvEENS16_INSA_20SM90_TMA_LOAD_IM2COLENS18_INS19_ILi3ELi4ELi3EEES1C_NSY_INSB_IJSH_S1D_EEENSB_IJSD_SH_EEEEEEEvEEEENS_8epilogue10collective18CollectiveEpilogueINS1R_23Sm100TmaWarpSpecializedILi2ELi2ELi32ELb0ELb0EEEJSK_NSB_IJNSY_ISG_SD_EES1W_EEESL_NSB_IJlNSB_IJSD_lllEEESZ_EEESL_S1Z_NS1R_6fusion15FusionCallbacksIS1V_NS20_17LinearCombinationISL_fSL_fLNS_15FloatRoundStyleE2EEESK_S1X_JEEENSA_5SM1004TMEM4LOAD26SM100_TMEM_LOAD_16dp32b32xES17_NS18_IS1A_S1C_NSY_INSB_IJS1D_SG_EEENSB_IJSG_SD_EEEEEEENSA_39AutoVectorizingCopyWithAssumedAlignmentILi128EEENSA_14SM90_TMA_STOREES2D_S2F_S2F_EEEvvEEEEvNT_6ParamsE,"aw",@nobits
	.sectionflags	@""
	.align	16
	.zero		1024


//--------------------- .nv.shared.reserved.0     --------------------------
	.section	.nv.shared.reserved.0,"aw",@nobits
	.weak		__nv_reservedSMEM_offset_0_alias
	.size		__nv_reservedSMEM_offset_0_alias, 0, 64
	.other		__nv_reservedSMEM_offset_0_alias,@"STO_CUDA_RESERVED_SHARED STV_DEFAULT"
__nv_reservedSMEM_offset_0_alias:
	.zero		0
.nv.shared.reserved.0:
	.zero		64
	.weak		__nv_reservedSMEM_tcgen05_partition
	.type		__nv_reservedSMEM_tcgen05_partition,@object
	.size		__nv_reservedSMEM_tcgen05_partition,(.L_0 - __nv_reservedSMEM_tcgen05_partition)
__nv_reservedSMEM_tcgen05_partition:
	.zero		32
.L_0:


//--------------------- .nv.global                --------------------------
	.section	.nv.global,"aw",@nobits
.nv.global:
	.type		_ZN39_INTERNAL_02437593_4_k_cu_ee9fd984_43734cute1_E,@object
	.size		_ZN39_INTERNAL_02437593_4_k_cu_ee9fd984_43734cute1_E,(_ZN39_INTERNAL_02437593_4_k_cu_ee9fd984_43734cuda3std3__45__cpo6cbeginE - _ZN39_INTERNAL_02437593_4_k_cu_ee9fd984_43734cute1_E)
_ZN39_INTERNAL_02437593_4_k_cu_ee9fd984_43734cute1_E:
	.zero		1
	.type		_ZN39_INTERNAL_02437593_4_k_cu_ee9fd984_43734cuda3std3__45__cpo6cbeginE,@object
	.size		_ZN39_INTERNAL_02437593_4_k_cu_ee9fd984_43734cuda3std3__45__cpo6cbeginE,(_ZN39_INTERNAL_02437593_4_k_cu_ee9fd984_43734cuda3std3__48in_placeE - _ZN39_INTERNAL_02437593_4_k_cu_ee9fd984_43734cuda3std3__45__cpo6cbeginE)
_ZN39_INTERNAL_02437593_4_k_cu_ee9fd984_43734cuda3std3__45__cpo6cbeginE:
	.zero		1
	.type		_ZN39_INTERNAL_02437593_4_k_cu_ee9fd984_43734cuda3std3__48in_placeE,@object
	.size		_ZN39_INTERNAL_02437593_4_k_cu_ee9fd984_43734cuda3std3__48in_placeE,(_ZN39_INTERNAL_02437593_4_k_cu_ee9fd984_43734cuda3std6ranges3__45__cpo9iter_moveE - _ZN39_INTERNAL_02437593_4_k_cu_ee9fd984_43734cuda3std3__48in_placeE)
_ZN39_INTERNAL_02437593_4_k_cu_ee9fd984_43734cuda3std3__48in_placeE:
	.zero		1
	.type		_ZN39_INTERNAL_02437593_4_k_cu_ee9fd984_43734cuda3std6ranges3__45__cpo9iter_moveE,@object
	.size		_ZN39_INTERNAL_02437593_4_k_cu_ee9fd984_43734cuda3std6ranges3__45__cpo9iter_moveE,(_ZN39_INTERNAL_02437593_4_k_cu_ee9fd984_43734cuda3std3__45__cpo5beginE - _ZN39_INTERNAL_02437593_4_k_cu_ee9fd984_43734cuda3std6ranges3__45__cpo9iter_moveE)
_ZN39_INTERNAL_02437593_4_k_cu_ee9fd984_43734cuda3std6ranges3__45__cpo9iter_moveE:
	.zero		1
	.type		_ZN39_INTERNAL_02437593_4_k_cu_ee9fd984_43734cuda3std3__45__cpo5beginE,@object
	.size		_ZN39_INTERNAL_02437593_4_k_cu_ee9fd984_43734cuda3std3__45__cpo5beginE,(_ZN39_INTERNAL_02437593_4_k_cu_ee9fd984_43734cuda3std3__441_GLOBAL__N__02437593_4_k_cu_ee9fd984_43736ignoreE - _ZN39_INTERNAL_02437593_4_k_cu_ee9fd984_43734cuda3std3__45__cpo5beginE)
_ZN39_INTERNAL_02437593_4_k_cu_ee9fd984_43734cuda3std3__45__cpo5beginE:
	.zero		1
	.type		_ZN39_INTERNAL_02437593_4_k_cu_ee9fd984_43734cuda3std3__441_GLOBAL__N__02437593_4_k_cu_ee9fd984_43736ignoreE,@object
	.size		_ZN39_INTERNAL_02437593_4_k_cu_ee9fd984_43734cuda3std3__441_GLOBAL__N__02437593_4_k_cu_ee9fd984_43736ignoreE,(_ZN39_INTERNAL_02437593_4_k_cu_ee9fd984_43734cute7productE - _ZN39_INTERNAL_02437593_4_k_cu_ee9fd984_43734cuda3std3__441_GLOBAL__N__02437593_4_k_cu_ee9fd984_43736ignoreE)
_ZN39_INTERNAL_02437593_4_k_cu_ee9fd984_43734cuda3std3__441_GLOBAL__N__02437593_4_k_cu_ee9fd984_43736ignoreE:
	.zero		1
	.type		_ZN39_INTERNAL_02437593_4_k_cu_ee9fd984_43734cute7productE,@object
	.size		_ZN39_INTERNAL_02437593_4_k_cu_ee9fd984_43734cute7productE,(_ZN39_INTERNAL_02437593_4_k_cu_ee9fd984_43734cuda3std3__45__cpo3endE - _ZN39_INTERNAL_02437593_4_k_cu_ee9fd984_43734cute7productE)
_ZN39_INTERNAL_02437593_4_k_cu_ee9fd984_43734cute7productE:
	.zero		1
	.type		_ZN39_INTERNAL_02437593_4_k_cu_ee9fd984_43734cuda3std3__45__cpo3endE,@object
	.size		_ZN39_INTERNAL_02437593_4_k_cu_ee9fd984_43734cuda3std3__45__cpo3endE,(_ZN39_INTERNAL_02437593_4_k_cu_ee9fd984_43734cuda3std3__419piecewise_constructE - _ZN39_INTERNAL_02437593_4_k_cu_ee9fd984_43734cuda3std3__45__cpo3endE)
_ZN39_INTERNAL_02437593_4_k_cu_ee9fd984_43734cuda3std3__45__cpo3endE:
	.zero		1
	.type		_ZN39_INTERNAL_02437593_4_k_cu_ee9fd984_43734cuda3std3__419piecewise_constructE,@object
	.size		_ZN39_INTERNAL_02437593_4_k_cu_ee9fd984_43734cuda3std3__419piecewise_constructE,(_ZN39_INTERNAL_02437593_4_k_cu_ee9fd984_43734cuda3std3__45__cpo4cendE - _ZN39_INTERNAL_02437593_4_k_cu_ee9fd984_43734cuda3std3__419piecewise_constructE)
_ZN39_INTERNAL_02437593_4_k_cu_ee9fd984_43734cuda3std3__419piecewise_constructE:
	.zero		1
	.type		_ZN39_INTERNAL_02437593_4_k_cu_ee9fd984_43734cuda3std3__45__cpo4cendE,@object
	.size		_ZN39_INTERNAL_02437593_4_k_cu_ee9fd984_43734cuda3std3__45__cpo4cendE,(_ZN39_INTERNAL_02437593_4_k_cu_ee9fd984_43734cuda3std6ranges3__45__cpo4swapE - _ZN39_INTERNAL_02437593_4_k_cu_ee9fd984_43734cuda3std3__45__cpo4cendE)
_ZN39_INTERNAL_02437593_4_k_cu_ee9fd984_43734cuda3std3__45__cpo4cendE:
	.zero		1
	.type		_ZN39_INTERNAL_02437593_4_k_cu_ee9fd984_43734cuda3std6ranges3__45__cpo4swapE,@object
	.size		_ZN39_INTERNAL_02437593_4_k_cu_ee9fd984_43734cuda3std6ranges3__45__cpo4swapE,(.L_10 - _ZN39_INTERNAL_02437593_4_k_cu_ee9fd984_43734cuda3std6ranges3__45__cpo4swapE)
_ZN39_INTERNAL_02437593_4_k_cu_ee9fd984_43734cuda3std6ranges3__45__cpo4swapE:
	.zero		1
.L_10:


//--------------------- .nv.constant0._ZN7cutlass13device_kernelINS_4conv6kernel13ConvUniversalINS1_16ConvProblemShapeILNS1_8OperatorE2ELi3EEENS1_10collective14CollectiveConvINS1_47MainloopSm100TmaUmmaWarpSpecializedImplicitGemmILS5_2ELi17ELi3ELi1ELi2EN4cute5tupleIJNSA_1CILi1EEESD_SD_EEEEENSB_IJNSC_ILi64EEENSB_IJNSC_ILi128EEEEEENSB_IJSG_EEEEEENS_12float_e4m3_tESL_NSA_8TiledMMAINSA_8MMA_AtomIJNSA_10MMA_TraitsINSA_19SM100_MMA_F8F6F4_SSEJSL_SL_fSG_SH_NSA_17integral_constantINSA_4UMMA5MajorELSS_1EEEST_NSQ_INSR_7ScaleInELSU_0EEESV_EEEEEENSA_6LayoutISE_NSB_IJNSC_ILi0EEESZ_SZ_EEEEENSB_IJNSA_10UnderscoreES12_S12_EEEEENS7_6detail27Sm100ImplicitGemmTileTraitsINSA_13SM90_TMA_LOADENSA_14ComposedLayoutINSA_7SwizzleILi2ELi4ELi3EEENSA_18smem_ptr_flag_bitsILi8EEENSY_INSB_IJSG_NSC_ILi8EEEEEENSB_IJSD_SG_EEEEEEEvEENS16_INSA_20SM90_TMA_LOAD_IM2COLENS18_INS19_ILi3ELi4ELi3EEES1C_NSY_INSB_IJSH_S1D_EEENSB_IJSD_SH_EEEEEEEvEEEENS_8epilogue10collective18CollectiveEpilogueINS1R_23Sm100TmaWarpSpecializedILi2ELi2ELi32ELb0ELb0EEEJSK_NSB_IJNSY_ISG_SD_EES1W_EEESL_NSB_IJlNSB_IJSD_lllEEESZ_EEESL_S1Z_NS1R_6fusion15FusionCallbacksIS1V_NS20_17LinearCombinationISL_fSL_fLNS_15FloatRoundStyleE2EEESK_S1X_JEEENSA_5SM1004TMEM4LOAD26SM100_TMEM_LOAD_16dp32b32xES17_NS18_IS1A_S1C_NSY_INSB_IJS1D_SG_EEENSB_IJSG_SD_EEEEEEENSA_39AutoVectorizingCopyWithAssumedAlignmentILi128EEENSA_14SM90_TMA_STOREES2D_S2F_S2F_EEEvvEEEEvNT_6ParamsE --------------------------
	.section	.nv.constant0._ZN7cutlass13device_kernelINS_4conv6kernel13ConvUniversalINS1_16ConvProblemShapeILNS1_8OperatorE2ELi3EEENS1_10collective14CollectiveConvINS1_47MainloopSm100TmaUmmaWarpSpecializedImplicitGemmILS5_2ELi17ELi3ELi1ELi2EN4cute5tupleIJNSA_1CILi1EEESD_SD_EEEEENSB_IJNSC_ILi64EEENSB_IJNSC_ILi128EEEEEENSB_IJSG_EEEEEENS_12float_e4m3_tESL_NSA_8TiledMMAINSA_8MMA_AtomIJNSA_10MMA_TraitsINSA_19SM100_MMA_F8F6F4_SSEJSL_SL_fSG_SH_NSA_17integral_constantINSA_4UMMA5MajorELSS_1EEEST_NSQ_INSR_7ScaleInELSU_0EEESV_EEEEEENSA_6LayoutISE_NSB_IJNSC_ILi0EEESZ_SZ_EEEEENSB_IJNSA_10UnderscoreES12_S12_EEEEENS7_6detail27Sm100ImplicitGemmTileTraitsINSA_13SM90_TMA_LOADENSA_14ComposedLayoutINSA_7SwizzleILi2ELi4ELi3EEENSA_18smem_ptr_flag_bitsILi8EEENSY_INSB_IJSG_NSC_ILi8EEEEEENSB_IJSD_SG_EEEEEEEvEENS16_INSA_20SM90_TMA_LOAD_IM2COLENS18_INS19_ILi3ELi4ELi3EEES1C_NSY_INSB_IJSH_S1D_EEENSB_IJSD_SH_EEEEEEEvEEEENS_8epilogue10collective18CollectiveEpilogueINS1R_23Sm100TmaWarpSpecializedILi2ELi2ELi32ELb0ELb0EEEJSK_NSB_IJNSY_ISG_SD_EES1W_EEESL_NSB_IJlNSB_IJSD_lllEEESZ_EEESL_S1Z_NS1R_6fusion15FusionCallbacksIS1V_NS20_17LinearCombinationISL_fSL_fLNS_15FloatRoundStyleE2EEESK_S1X_JEEENSA_5SM1004TMEM4LOAD26SM100_TMEM_LOAD_16dp32b32xES17_NS18_IS1A_S1C_NSY_INSB_IJS1D_SG_EEENSB_IJSG_SD_EEEEEEENSA_39AutoVectorizingCopyWithAssumedAlignmentILi128EEENSA_14SM90_TMA_STOREES2D_S2F_S2F_EEEvvEEEEvNT_6ParamsE,"a",@progbits
	.sectionflags	@""
	.align	4
.nv.constant0._ZN7cutlass13device_kernelINS_4conv6kernel13ConvUniversalINS1_16ConvProblemShapeILNS1_8OperatorE2ELi3EEENS1_10collective14CollectiveConvINS1_47MainloopSm100TmaUmmaWarpSpecializedImplicitGemmILS5_2ELi17ELi3ELi1ELi2EN4cute5tupleIJNSA_1CILi1EEESD_SD_EEEEENSB_IJNSC_ILi64EEENSB_IJNSC_ILi128EEEEEENSB_IJSG_EEEEEENS_12float_e4m3_tESL_NSA_8TiledMMAINSA_8MMA_AtomIJNSA_10MMA_TraitsINSA_19SM100_MMA_F8F6F4_SSEJSL_SL_fSG_SH_NSA_17integral_constantINSA_4UMMA5MajorELSS_1EEEST_NSQ_INSR_7ScaleInELSU_0EEESV_EEEEEENSA_6LayoutISE_NSB_IJNSC_ILi0EEESZ_SZ_EEEEENSB_IJNSA_10UnderscoreES12_S12_EEEEENS7_6detail27Sm100ImplicitGemmTileTraitsINSA_13SM90_TMA_LOADENSA_14ComposedLayoutINSA_7SwizzleILi2ELi4ELi3EEENSA_18smem_ptr_flag_bitsILi8EEENSY_INSB_IJSG_NSC_ILi8EEEEEENSB_IJSD_SG_EEEEEEEvEENS16_INSA_20SM90_TMA_LOAD_IM2COLENS18_INS19_ILi3ELi4ELi3EEES1C_NSY_INSB_IJSH_S1D_EEENSB_IJSD_SH_EEEEEEEvEEEENS_8epilogue10collective18CollectiveEpilogueINS1R_23Sm100TmaWarpSpecializedILi2ELi2ELi32ELb0ELb0EEEJSK_NSB_IJNSY_ISG_SD_EES1W_EEESL_NSB_IJlNSB_IJSD_lllEEESZ_EEESL_S1Z_NS1R_6fusion15FusionCallbacksIS1V_NS20_17LinearCombinationISL_fSL_fLNS_15FloatRoundStyleE2EEESK_S1X_JEEENSA_5SM1004TMEM4LOAD26SM100_TMEM_LOAD_16dp32b32xES17_NS18_IS1A_S1C_NSY_INSB_IJS1D_SG_EEENSB_IJSG_SD_EEEEEEENSA_39AutoVectorizingCopyWithAssumedAlignmentILi128EEENSA_14SM90_TMA_STOREES2D_S2F_S2F_EEEvvEEEEvNT_6ParamsE:
	.zero		3200


//--------------------- SYMBOLS --------------------------

	.type		.nv.reservedSmem.offset0,@object
	.size		.nv.reservedSmem.offset0,0x4
	.type		.nv.reservedSmem.cap,@object
	.size		.nv.reservedSmem.cap,0x4
	.type		__assertfail,@function
